// auto-generated by cutlass_sweep.gemm — config: {"arch": "sm_100", "cluster_m": 2, "cluster_n": 1, "dtype": "e5m2", "stages": 3, "tile_k": 128, "tile_m": 256, "tile_n": 64}
#include "cutlass/cutlass.h"
#include "cutlass/gemm/collective/collective_builder.hpp"
#include "cutlass/gemm/device/gemm_universal_adapter.h"
#include "cutlass/gemm/kernel/gemm_universal.hpp"
#include "cutlass/epilogue/collective/collective_builder.hpp"

using ElemA = cutlass::float_e5m2_t;
using ElemB = cutlass::float_e5m2_t;
using ElemCD = cutlass::float_e5m2_t;
using Acc  = float;
using TileShape    = cute::Shape<cute::_256, cute::_64, cute::_128>;
using ClusterShape = cute::Shape<cute::_2, cute::_1, cute::_1>;

using CollectiveEpilogue = typename cutlass::epilogue::collective::CollectiveBuilder<
    cutlass::arch::Sm100, cutlass::arch::OpClassTensorOp,
    TileShape, ClusterShape,
    cutlass::epilogue::collective::EpilogueTileAuto,
    Acc, Acc,
    ElemCD, cutlass::layout::RowMajor, 128 / cutlass::sizeof_bits<ElemCD>::value,
    ElemCD, cutlass::layout::RowMajor, 128 / cutlass::sizeof_bits<ElemCD>::value,
    cutlass::epilogue::collective::EpilogueScheduleAuto
  >::CollectiveOp;

using CollectiveMainloop = typename cutlass::gemm::collective::CollectiveBuilder<
    cutlass::arch::Sm100, cutlass::arch::OpClassTensorOp,
    ElemA, cutlass::layout::RowMajor, 128 / cutlass::sizeof_bits<ElemA>::value,
    ElemB, cutlass::layout::ColumnMajor, 128 / cutlass::sizeof_bits<ElemB>::value,
    Acc,
    TileShape, ClusterShape,
    cutlass::gemm::collective::StageCount<3>,
    cutlass::gemm::collective::KernelScheduleAuto
  >::CollectiveOp;

using GemmKernel = cutlass::gemm::kernel::GemmUniversal<
    cute::Shape<int,int,int,int>,
    CollectiveMainloop,
    CollectiveEpilogue
>;
using Gemm = cutlass::gemm::device::GemmUniversalAdapter<GemmKernel>;

// Force the device kernel symbol into the cubin without needing a host main.
auto* _anchor = &cutlass::device_kernel<GemmKernel>;


// ===== COMPILED SASS (sm_100a) =====

	.target	sm_100a

	.elftype	@"ET_EXEC"


//--------------------- .note.nv.tkinfo           --------------------------
	.section	.note.nv.tkinfo,"",@"SHT_NOTE"
	.sectionflags	@"SHF_NOTE_NV_TKINFO"
	.tkinfo
        /*0018*/ 	.word	0x00000002
        /*0030*/ 	.string	""
        /*0030*/ 	.string	"ptxas"
        /*0030*/ 	.string	"Cuda compilation tools, release 13.0, V13.0.88"
        /*0030*/ 	.string	"Build cuda_13.0.r13.0/compiler.36424714_0"
        /*0030*/ 	.string	"-arch sm_100a -m 64 "



//--------------------- .note.nv.cuinfo           --------------------------
	.section	.note.nv.cuinfo,"",@"SHT_NOTE"
	.sectionflags	@"SHF_NOTE_NV_CUINFO"
        /*0018*/ 	.short	0x0002
        /*001a*/ 	.short	0x0064
        /*001c*/ 	.short	0x0082
	.zero		2


//--------------------- .nv.info                  --------------------------
	.section	.nv.info,"",@"SHT_CUDA_INFO"
	.align	4


	//----- nvinfo : EIATTR_REGCOUNT
	.align		4
        /*0000*/ 	.byte	0x04, 0x2f
        /*0002*/ 	.short	(.L_19 - .L_18)
	.align		4
.L_18:
        /*0004*/ 	.word	index@(_ZN7cutlass13device_kernelINS_4gemm6kernel13GemmUniversalIN4cute5tupleIJiiiiEEENS1_10collective13CollectiveMmaINS1_35MainloopSm100TmaUmmaWarpSpecializedILi3ELi2ELi4ENS5_IJNS4_1CILi2EEENSA_ILi1EEESC_EEEEENS5_IJNSA_ILi256EEENSA_ILi64EEENSA_ILi128EEEEEENS_12float_e5m2_tENS5_IJlSC_lEEESJ_SK_NS4_8TiledMMAINS4_8MMA_AtomIJNS4_10MMA_TraitsINS4_25SM100_MMA_F8F6F4_2x1SM_SSEJSJ_SJ_fSF_SG_NS4_17integral_constantINS4_4UMMA5MajorELSR_0EEESS_NSP_INSQ_7ScaleInELST_0EEESU_EEEEEENS4_6LayoutINS5_IJSC_SC_SC_EEENS5_IJNSA_ILi0EEESZ_SZ_EEEEENS5_IJNS4_10UnderscoreES12_S12_EEEEENS4_18SM100_TMA_2SM_LOADENS4_14ComposedLayoutINS4_7SwizzleILi3ELi4ELi3EEENS4_18smem_ptr_flag_bitsILi8EEENSX_INS5_IJNSA_ILi8EEESH_EEENS5_IJSH_SC_EEEEEEEvNS4_8identityES15_S1F_vS1G_EENS_8epilogue10collective18CollectiveEpilogueINS1I_23Sm100TmaWarpSpecializedILi1ELi1ELi64ELb0ELb0EEEJNS5_IJSH_SG_SH_EEENS5_IJNSX_ISH_SC_EENSX_ISG_SC_EEEEESJ_SK_SJ_SK_NS1I_6fusion15FusionCallbacksIS1M_NS1R_17LinearCombinationISJ_fSJ_fLNS_15FloatRoundStyleE2EEES1N_S1Q_JEEENS4_5SM1004TMEM4LOAD26SM100_TMEM_LOAD_32dp32b64xENS4_13SM90_TMA_LOADENS16_INS17_ILi2ELi4ELi3EEES1A_NSX_INS5_IJS1B_SG_EEENS5_IJSG_SC_EEEEEEENS4_39AutoVectorizingCopyWithAssumedAlignmentILi128EEENS4_14SM90_TMA_STOREES26_S28_S28_EEEvvEEEEvNT_6ParamsE)
        /*0008*/ 	.word	0x000000c2


	//----- nvinfo : EIATTR_FRAME_SIZE
	.align		4
.L_19:
        /*000c*/ 	.byte	0x04, 0x11
        /*000e*/ 	.short	(.L_21 - .L_20)
	.align		4
.L_20:
        /*0010*/ 	.word	index@($__internal_2_$__cuda_sm10x_tcgen05_guardrail_trap_unallocated_columns_being_dealloced)
        /*0014*/ 	.word	0x00000000


	//----- nvinfo : EIATTR_FRAME_SIZE
	.align		4
.L_21:
        /*0018*/ 	.byte	0x04, 0x11
        /*001a*/ 	.short	(.L_23 - .L_22)
	.align		4
.L_22:
        /*001c*/ 	.word	index@($__internal_1_$__cuda_sm10x_tcgen05_guardrail_trap_phase_invalid_during_alloc)
        /*0020*/ 	.word	0x00000000


	//----- nvinfo : EIATTR_FRAME_SIZE
	.align		4
.L_23:
        /*0024*/ 	.byte	0x04, 0x11
        /*0026*/ 	.short	(.L_25 - .L_24)
	.align		4
.L_24:
        /*0028*/ 	.word	index@($__internal_0_$__cuda_sm10x_tcgen05_guardrail_trap_col_being_dealloced_not_returned_by_alloc)
        /*002c*/ 	.word	0x00000000


	//----- nvinfo : EIATTR_FRAME_SIZE
	.align		4
.L_25:
        /*0030*/ 	.byte	0x04, 0x11
        /*0032*/ 	.short	(.L_27 - .L_26)
	.align		4
.L_26:
        /*0034*/ 	.word	index@(_ZN7cutlass13device_kernelINS_4gemm6kernel13GemmUniversalIN4cute5tupleIJiiiiEEENS1_10collective13CollectiveMmaINS1_35MainloopSm100TmaUmmaWarpSpecializedILi3ELi2ELi4ENS5_IJNS4_1CILi2EEENSA_ILi1EEESC_EEEEENS5_IJNSA_ILi256EEENSA_ILi64EEENSA_ILi128EEEEEENS_12float_e5m2_tENS5_IJlSC_lEEESJ_SK_NS4_8TiledMMAINS4_8MMA_AtomIJNS4_10MMA_TraitsINS4_25SM100_MMA_F8F6F4_2x1SM_SSEJSJ_SJ_fSF_SG_NS4_17integral_constantINS4_4UMMA5MajorELSR_0EEESS_NSP_INSQ_7ScaleInELST_0EEESU_EEEEEENS4_6LayoutINS5_IJSC_SC_SC_EEENS5_IJNSA_ILi0EEESZ_SZ_EEEEENS5_IJNS4_10UnderscoreES12_S12_EEEEENS4_18SM100_TMA_2SM_LOADENS4_14ComposedLayoutINS4_7SwizzleILi3ELi4ELi3EEENS4_18smem_ptr_flag_bitsILi8EEENSX_INS5_IJNSA_ILi8EEESH_EEENS5_IJSH_SC_EEEEEEEvNS4_8identityES15_S1F_vS1G_EENS_8epilogue10collective18CollectiveEpilogueINS1I_23Sm100TmaWarpSpecializedILi1ELi1ELi64ELb0ELb0EEEJNS5_IJSH_SG_SH_EEENS5_IJNSX_ISH_SC_EENSX_ISG_SC_EEEEESJ_SK_SJ_SK_NS1I_6fusion15FusionCallbacksIS1M_NS1R_17LinearCombinationISJ_fSJ_fLNS_15FloatRoundStyleE2EEES1N_S1Q_JEEENS4_5SM1004TMEM4LOAD26SM100_TMEM_LOAD_32dp32b64xENS4_13SM90_TMA_LOADENS16_INS17_ILi2ELi4ELi3EEES1A_NSX_INS5_IJS1B_SG_EEENS5_IJSG_SC_EEEEEEENS4_39AutoVectorizingCopyWithAssumedAlignmentILi128EEENS4_14SM90_TMA_STOREES26_S28_S28_EEEvvEEEEvNT_6ParamsE)
        /*0038*/ 	.word	0x00000000


	//----- nvinfo : EIATTR_MIN_STACK_SIZE
	.align		4
.L_27:
        /*003c*/ 	.byte	0x04, 0x12
        /*003e*/ 	.short	(.L_29 - .L_28)
	.align		4
.L_28:
        /*0040*/ 	.word	index@(_ZN7cutlass13device_kernelINS_4gemm6kernel13GemmUniversalIN4cute5tupleIJiiiiEEENS1_10collective13CollectiveMmaINS1_35MainloopSm100TmaUmmaWarpSpecializedILi3ELi2ELi4ENS5_IJNS4_1CILi2EEENSA_ILi1EEESC_EEEEENS5_IJNSA_ILi256EEENSA_ILi64EEENSA_ILi128EEEEEENS_12float_e5m2_tENS5_IJlSC_lEEESJ_SK_NS4_8TiledMMAINS4_8MMA_AtomIJNS4_10MMA_TraitsINS4_25SM100_MMA_F8F6F4_2x1SM_SSEJSJ_SJ_fSF_SG_NS4_17integral_constantINS4_4UMMA5MajorELSR_0EEESS_NSP_INSQ_7ScaleInELST_0EEESU_EEEEEENS4_6LayoutINS5_IJSC_SC_SC_EEENS5_IJNSA_ILi0EEESZ_SZ_EEEEENS5_IJNS4_10UnderscoreES12_S12_EEEEENS4_18SM100_TMA_2SM_LOADENS4_14ComposedLayoutINS4_7SwizzleILi3ELi4ELi3EEENS4_18smem_ptr_flag_bitsILi8EEENSX_INS5_IJNSA_ILi8EEESH_EEENS5_IJSH_SC_EEEEEEEvNS4_8identityES15_S1F_vS1G_EENS_8epilogue10collective18CollectiveEpilogueINS1I_23Sm100TmaWarpSpecializedILi1ELi1ELi64ELb0ELb0EEEJNS5_IJSH_SG_SH_EEENS5_IJNSX_ISH_SC_EENSX_ISG_SC_EEEEESJ_SK_SJ_SK_NS1I_6fusion15FusionCallbacksIS1M_NS1R_17LinearCombinationISJ_fSJ_fLNS_15FloatRoundStyleE2EEES1N_S1Q_JEEENS4_5SM1004TMEM4LOAD26SM100_TMEM_LOAD_32dp32b64xENS4_13SM90_TMA_LOADENS16_INS17_ILi2ELi4ELi3EEES1A_NSX_INS5_IJS1B_SG_EEENS5_IJSG_SC_EEEEEEENS4_39AutoVectorizingCopyWithAssumedAlignmentILi128EEENS4_14SM90_TMA_STOREES26_S28_S28_EEEvvEEEEvNT_6ParamsE)
        /*0044*/ 	.word	0x00000000
.L_29:


//--------------------- .nv.compat                --------------------------
	.section	.nv.compat,"",@"SHT_CUDA_COMPAT_INFO"
	.align	4
        /*0000*/ 	.byte	0x02, 0x09, 0x01, 0x00, 0x02, 0x02, 0x02, 0x00, 0x02, 0x05, 0x05, 0x00, 0x03, 0x07, 0x01, 0x01
        /*0010*/ 	.byte	0x02, 0x03, 0x01, 0x00, 0x02, 0x06, 0x01, 0x00, 0x04, 0x0b, 0x08, 0x00, 0x09, 0x00, 0x00, 0x00
        /*0020*/ 	.byte	0x00, 0x00, 0x00, 0x00


//--------------------- .nv.info._ZN7cutlass13device_kernelINS_4gemm6kernel13GemmUniversalIN4cute5tupleIJiiiiEEENS1_10collective13CollectiveMmaINS1_35MainloopSm100TmaUmmaWarpSpecializedILi3ELi2ELi4ENS5_IJNS4_1CILi2EEENSA_ILi1EEESC_EEEEENS5_IJNSA_ILi256EEENSA_ILi64EEENSA_ILi128EEEEEENS_12float_e5m2_tENS5_IJlSC_lEEESJ_SK_NS4_8TiledMMAINS4_8MMA_AtomIJNS4_10MMA_TraitsINS4_25SM100_MMA_F8F6F4_2x1SM_SSEJSJ_SJ_fSF_SG_NS4_17integral_constantINS4_4UMMA5MajorELSR_0EEESS_NSP_INSQ_7ScaleInELST_0EEESU_EEEEEENS4_6LayoutINS5_IJSC_SC_SC_EEENS5_IJNSA_ILi0EEESZ_SZ_EEEEENS5_IJNS4_10UnderscoreES12_S12_EEEEENS4_18SM100_TMA_2SM_LOADENS4_14ComposedLayoutINS4_7SwizzleILi3ELi4ELi3EEENS4_18smem_ptr_flag_bitsILi8EEENSX_INS5_IJNSA_ILi8EEESH_EEENS5_IJSH_SC_EEEEEEEvNS4_8identityES15_S1F_vS1G_EENS_8epilogue10collective18CollectiveEpilogueINS1I_23Sm100TmaWarpSpecializedILi1ELi1ELi64ELb0ELb0EEEJNS5_IJSH_SG_SH_EEENS5_IJNSX_ISH_SC_EENSX_ISG_SC_EEEEESJ_SK_SJ_SK_NS1I_6fusion15FusionCallbacksIS1M_NS1R_17LinearCombinationISJ_fSJ_fLNS_15FloatRoundStyleE2EEES1N_S1Q_JEEENS4_5SM1004TMEM4LOAD26SM100_TMEM_LOAD_32dp32b64xENS4_13SM90_TMA_LOADENS16_INS17_ILi2ELi4ELi3EEES1A_NSX_INS5_IJS1B_SG_EEENS5_IJSG_SC_EEEEEEENS4_39AutoVectorizingCopyWithAssumedAlignmentILi128EEENS4_14SM90_TMA_STOREES26_S28_S28_EEEvvEEEEvNT_6ParamsE --------------------------
	.section	.nv.info._ZN7cutlass13device_kernelINS_4gemm6kernel13GemmUniversalIN4cute5tupleIJiiiiEEENS1_10collective13CollectiveMmaINS1_35MainloopSm100TmaUmmaWarpSpecializedILi3ELi2ELi4ENS5_IJNS4_1CILi2EEENSA_ILi1EEESC_EEEEENS5_IJNSA_ILi256EEENSA_ILi64EEENSA_ILi128EEEEEENS_12float_e5m2_tENS5_IJlSC_lEEESJ_SK_NS4_8TiledMMAINS4_8MMA_AtomIJNS4_10MMA_TraitsINS4_25SM100_MMA_F8F6F4_2x1SM_SSEJSJ_SJ_fSF_SG_NS4_17integral_constantINS4_4UMMA5MajorELSR_0EEESS_NSP_INSQ_7ScaleInELST_0EEESU_EEEEEENS4_6LayoutINS5_IJSC_SC_SC_EEENS5_IJNSA_ILi0EEESZ_SZ_EEEEENS5_IJNS4_10UnderscoreES12_S12_EEEEENS4_18SM100_TMA_2SM_LOADENS4_14ComposedLayoutINS4_7SwizzleILi3ELi4ELi3EEENS4_18smem_ptr_flag_bitsILi8EEENSX_INS5_IJNSA_ILi8EEESH_EEENS5_IJSH_SC_EEEEEEEvNS4_8identityES15_S1F_vS1G_EENS_8epilogue10collective18CollectiveEpilogueINS1I_23Sm100TmaWarpSpecializedILi1ELi1ELi64ELb0ELb0EEEJNS5_IJSH_SG_SH_EEENS5_IJNSX_ISH_SC_EENSX_ISG_SC_EEEEESJ_SK_SJ_SK_NS1I_6fusion15FusionCallbacksIS1M_NS1R_17LinearCombinationISJ_fSJ_fLNS_15FloatRoundStyleE2EEES1N_S1Q_JEEENS4_5SM1004TMEM4LOAD26SM100_TMEM_LOAD_32dp32b64xENS4_13SM90_TMA_LOADENS16_INS17_ILi2ELi4ELi3EEES1A_NSX_INS5_IJS1B_SG_EEENS5_IJSG_SC_EEEEEEENS4_39AutoVectorizingCopyWithAssumedAlignmentILi128EEENS4_14SM90_TMA_STOREES26_S28_S28_EEEvvEEEEvNT_6ParamsE,"",@"SHT_CUDA_INFO"
	.sectionflags	@""
	.align	4


	//----- nvinfo : EIATTR_CUDA_API_VERSION
	.align		4
        /*0000*/ 	.byte	0x04, 0x37
        /*0002*/ 	.short	(.L_31 - .L_30)
.L_30:
        /*0004*/ 	.word	0x00000082


	//----- nvinfo : EIATTR_KPARAM_INFO
	.align		4
.L_31:
        /*0008*/ 	.byte	0x04, 0x17
        /*000a*/ 	.short	(.L_33 - .L_32)
.L_32:
        /*000c*/ 	.word	0x00000000
        /*0010*/ 	.short	0x0000
        /*0012*/ 	.short	0x0000
        /*0014*/ 	.byte	0x00, 0xf0, 0x01, 0x20


	//----- nvinfo : EIATTR_AT_ENTRY_FRAGMENTS
	.align		4
.L_33:
        /*0018*/ 	.byte	0x04, 0x4f
        /*001a*/ 	.short	(.L_35 - .L_34)


	//   ....[0]....
.L_34:
        /*001c*/ 	.word	0x00000007


	//----- nvinfo : EIATTR_RESERVED_SMEM_USED
	.align		4
.L_35:
        /*0020*/ 	.byte	0x01, 0x41
	.zero		2


	//----- nvinfo : EIATTR_SPARSE_MMA_MASK
	.align		4
        /*0024*/ 	.byte	0x03, 0x50
        /*0026*/ 	.short	0x0000


	//----- nvinfo : EIATTR_TCGEN05_2CTA_USED
	.align		4
        /*0028*/ 	.byte	0x01, 0x52
	.zero		2


	//----- nvinfo : EIATTR_MAXREG_COUNT
	.align		4
        /*002c*/ 	.byte	0x03, 0x1b
        /*002e*/ 	.short	0x00ff


	//----- nvinfo : EIATTR_NUM_BARRIERS
	.align		4
        /*0030*/ 	.byte	0x02, 0x4c
        /*0032*/ 	.byte	0x07
	.zero		1


	//----- nvinfo : EIATTR_EXTERNS
	.align		4
        /*0034*/ 	.byte	0x04, 0x0f
        /*0036*/ 	.short	(.L_37 - .L_36)


	//   ....[0]....
	.align		4
.L_36:
        /*0038*/ 	.word	index@(__assertfail)


	//----- nvinfo : EIATTR_MERCURY_ISA_VERSION
	.align		4
.L_37:
        /*003c*/ 	.byte	0x03, 0x5f
        /*003e*/ 	.short	0x0101


	//----- nvinfo : EIATTR_INT_WARP_WIDE_INSTR_OFFSETS
	.align		4
        /*0040*/ 	.byte	0x04, 0x31
        /*0042*/ 	.short	(.L_39 - .L_38)


	//   ....[0]....
.L_38:
        /*0044*/ 	.word	0x00000c90


	//   ....[1]....
        /*0048*/ 	.word	0x00000d30


	//   ....[2]....
        /*004c*/ 	.word	0x00002090


	//   ....[3]....
        /*0050*/ 	.word	0x00003ee0


	//   ....[4]....
        /*0054*/ 	.word	0x00003f00


	//   ....[5]....
        /*0058*/ 	.word	0x00003f30


	//   ....[6]....
        /*005c*/ 	.word	0x00004940


	//   ....[7]....
        /*0060*/ 	.word	0x00004a60


	//----- nvinfo : EIATTR_COOP_GROUP_MASK_REGIDS
	.align		4
.L_39:
        /*0064*/ 	.byte	0x04, 0x29
        /*0066*/ 	.short	(.L_41 - .L_40)


	//   ....[0]....
.L_40:
        /*0068*/ 	.word	0xffffffff


	//   ....[1]....
        /*006c*/ 	.word	0xffffffff


	//   ....[2]....
        /*0070*/ 	.word	0xffffffff


	//   ....[3]....
        /*0074*/ 	.word	0xffffffff


	//   ....[4]....
        /*0078*/ 	.word	0xffffffff


	//   ....[5]....
        /*007c*/ 	.word	0xffffffff


	//   ....[6]....
        /*0080*/ 	.word	0xffffffff


	//   ....[7]....
        /*0084*/ 	.word	0xffffffff


	//   ....[8]....
        /*0088*/ 	.word	0xffffffff


	//   ....[9]....
        /*008c*/ 	.word	0xffffffff


	//   ....[10]....
        /*0090*/ 	.word	0xffffffff


	//   ....[11]....
        /*0094*/ 	.word	0xffffffff


	//   ....[12]....
        /*0098*/ 	.word	0xffffffff


	//   ....[13]....
        /*009c*/ 	.word	0xffffffff


	//----- nvinfo : EIATTR_COOP_GROUP_INSTR_OFFSETS
	.align		4
.L_41:
        /*00a0*/ 	.byte	0x04, 0x28
        /*00a2*/ 	.short	(.L_43 - .L_42)


	//   ....[0]....
.L_42:
        /*00a4*/ 	.word	0x000000c0


	//   ....[1]....
        /*00a8*/ 	.word	0x00000500


	//   ....[2]....
        /*00ac*/ 	.word	0x00000660


	//   ....[3]....
        /*00b0*/ 	.word	0x00000790


	//   ....[4]....
        /*00b4*/ 	.word	0x00000880


	//   ....[5]....
        /*00b8*/ 	.word	0x000009e0


	//   ....[6]....
        /*00bc*/ 	.word	0x00000b70


	//   ....[7]....
        /*00c0*/ 	.word	0x00000db0


	//   ....[8]....
        /*00c4*/ 	.word	0x00001f70


	//   ....[9]....
        /*00c8*/ 	.word	0x00002cc0


	//   ....[10]....
        /*00cc*/ 	.word	0x00003190


	//   ....[11]....
        /*00d0*/ 	.word	0x000031c0


	//   ....[12]....
        /*00d4*/ 	.word	0x00003de0


	//   ....[13]....
        /*00d8*/ 	.word	0x00003ff0


	//----- nvinfo : EIATTR_VRC_CTA_INIT_COUNT
	.align		4
.L_43:
        /*00dc*/ 	.byte	0x02, 0x4a
        /*00de*/ 	.byte	0x80
	.zero		1


	//----- nvinfo : EIATTR_SYSCALL_OFFSETS
	.align		4
        /*00e0*/ 	.byte	0x04, 0x46
        /*00e2*/ 	.short	(.L_45 - .L_44)


	//   ....[0]....
.L_44:
        /*00e4*/ 	.word	0x00005420


	//   ....[1]....
        /*00e8*/ 	.word	0x00005560


	//   ....[2]....
        /*00ec*/ 	.word	0x00005d00


	//----- nvinfo : EIATTR_MBARRIER_INSTR_OFFSETS
	.align		4
.L_45:
        /*00f0*/ 	.byte	0x04, 0x39
        /*00f2*/ 	.short	(.L_47 - .L_46)


	//   ....[0]....
.L_46:
        /*00f4*/ 	.word	0x000005f0
        /*00f8*/ 	.word	0x000000ff
        /*00fc*/ 	.word	0x00000000
        /*0100*/ 	.short	0x0100
        /*0102*/ 	.byte	0x08
	.zero		1


	//   ....[1]....
        /*0104*/ 	.word	0x00000600
        /*0108*/ 	.word	0x000000ff
        /*010c*/ 	.word	0x00000018
        /*0110*/ 	.short	0x0100
        /*0112*/ 	.byte	0x08
	.zero		1


	//   ....[2]....
        /*0114*/ 	.word	0x00000610
        /*0118*/ 	.word	0x000000ff
        /*011c*/ 	.word	0x00000008
        /*0120*/ 	.short	0x0100
        /*0122*/ 	.byte	0x08
	.zero		1


	//   ....[3]....
        /*0124*/ 	.word	0x00000620
        /*0128*/ 	.word	0x000000ff
        /*012c*/ 	.word	0x00000020
        /*0130*/ 	.short	0x0100
        /*0132*/ 	.byte	0x08
	.zero		1


	//   ....[4]....
        /*0134*/ 	.word	0x00000630
        /*0138*/ 	.word	0x000000ff
        /*013c*/ 	.word	0x00000010
        /*0140*/ 	.short	0x0100
        /*0142*/ 	.byte	0x08
	.zero		1


	//   ....[5]....
        /*0144*/ 	.word	0x00000640
        /*0148*/ 	.word	0x000000ff
        /*014c*/ 	.word	0x00000028
        /*0150*/ 	.short	0x0100
        /*0152*/ 	.byte	0x08
	.zero		1


	//   ....[6]....
        /*0154*/ 	.word	0x00000760
        /*0158*/ 	.word	0x000000ff
        /*015c*/ 	.word	0x00000030
        /*0160*/ 	.short	0x0100
        /*0162*/ 	.byte	0x09
	.zero		1


	//   ....[7]....
        /*0164*/ 	.word	0x00000770
        /*0168*/ 	.word	0x000000ff
        /*016c*/ 	.word	0x00000038
        /*0170*/ 	.short	0x0100
        /*0172*/ 	.byte	0x09
	.zero		1


	//   ....[8]....
        /*0174*/ 	.word	0x00000850
        /*0178*/ 	.word	0x000000ff
        /*017c*/ 	.word	0x00000040
        /*0180*/ 	.short	0x0100
        /*0182*/ 	.byte	0x08
	.zero		1


	//   ....[9]....
        /*0184*/ 	.word	0x00000860
        /*0188*/ 	.word	0x000000ff
        /*018c*/ 	.word	0x00000048
        /*0190*/ 	.short	0x0100
        /*0192*/ 	.byte	0x08
	.zero		1


	//   ....[10]....
        /*0194*/ 	.word	0x00000990
        /*0198*/ 	.word	0x000000ff
        /*019c*/ 	.word	0x00000050
        /*01a0*/ 	.short	0x0100
        /*01a2*/ 	.byte	0x08
	.zero		1


	//   ....[11]....
        /*01a4*/ 	.word	0x000009a0
        /*01a8*/ 	.word	0x000000ff
        /*01ac*/ 	.word	0x00000060
        /*01b0*/ 	.short	0x0100
        /*01b2*/ 	.byte	0x08
	.zero		1


	//   ....[12]....
        /*01b4*/ 	.word	0x000009b0
        /*01b8*/ 	.word	0x000000ff
        /*01bc*/ 	.word	0x00000058
        /*01c0*/ 	.short	0x0100
        /*01c2*/ 	.byte	0x08
	.zero		1


	//   ....[13]....
        /*01c4*/ 	.word	0x000009c0
        /*01c8*/ 	.word	0x000000ff
        /*01cc*/ 	.word	0x00000068
        /*01d0*/ 	.short	0x0100
        /*01d2*/ 	.byte	0x08
	.zero		1


	//   ....[14]....
        /*01d4*/ 	.word	0x00000ae0
        /*01d8*/ 	.word	0x000000ff
        /*01dc*/ 	.word	0x00000070
        /*01e0*/ 	.short	0x0100
        /*01e2*/ 	.byte	0x09
	.zero		1


	//   ....[15]....
        /*01e4*/ 	.word	0x00000af0
        /*01e8*/ 	.word	0x000000ff
        /*01ec*/ 	.word	0x00000090
        /*01f0*/ 	.short	0x0100
        /*01f2*/ 	.byte	0x09
	.zero		1


	//   ....[16]....
        /*01f4*/ 	.word	0x00000b00
        /*01f8*/ 	.word	0x000000ff
        /*01fc*/ 	.word	0x00000078
        /*0200*/ 	.short	0x0100
        /*0202*/ 	.byte	0x09
	.zero		1


	//   ....[17]....
        /*0204*/ 	.word	0x00000b10
        /*0208*/ 	.word	0x000000ff
        /*020c*/ 	.word	0x00000098
        /*0210*/ 	.short	0x0100
        /*0212*/ 	.byte	0x09
	.zero		1


	//   ....[18]....
        /*0214*/ 	.word	0x00000b20
        /*0218*/ 	.word	0x000000ff
        /*021c*/ 	.word	0x00000080
        /*0220*/ 	.short	0x0100
        /*0222*/ 	.byte	0x09
	.zero		1


	//   ....[19]....
        /*0224*/ 	.word	0x00000b30
        /*0228*/ 	.word	0x000000ff
        /*022c*/ 	.word	0x000000a0
        /*0230*/ 	.short	0x0100
        /*0232*/ 	.byte	0x09
	.zero		1


	//   ....[20]....
        /*0234*/ 	.word	0x00000b40
        /*0238*/ 	.word	0x000000ff
        /*023c*/ 	.word	0x00000088
        /*0240*/ 	.short	0x0100
        /*0242*/ 	.byte	0x09
	.zero		1


	//   ....[21]....
        /*0244*/ 	.word	0x00000b50
        /*0248*/ 	.word	0x000000ff
        /*024c*/ 	.word	0x000000a8
        /*0250*/ 	.short	0x0100
        /*0252*/ 	.byte	0x09
	.zero		1


	//   ....[22]....
        /*0254*/ 	.word	0x00000c40
        /*0258*/ 	.word	0x000000ff
        /*025c*/ 	.word	0x000000b0
        /*0260*/ 	.short	0x0100
        /*0262*/ 	.byte	0x08
	.zero		1


	//   ....[23]....
        /*0264*/ 	.word	0x00000c50
        /*0268*/ 	.word	0x000000ff
        /*026c*/ 	.word	0x000000c0
        /*0270*/ 	.short	0x0100
        /*0272*/ 	.byte	0x08
	.zero		1


	//   ....[24]....
        /*0274*/ 	.word	0x00000c60
        /*0278*/ 	.word	0x000000ff
        /*027c*/ 	.word	0x000000b8
        /*0280*/ 	.short	0x0100
        /*0282*/ 	.byte	0x08
	.zero		1


	//   ....[25]....
        /*0284*/ 	.word	0x00000c70
        /*0288*/ 	.word	0x000000ff
        /*028c*/ 	.word	0x000000c8
        /*0290*/ 	.short	0x0100
        /*0292*/ 	.byte	0x08
	.zero		1


	//   ....[26]....
        /*0294*/ 	.word	0x00000d60
        /*0298*/ 	.word	0x000000ff
        /*029c*/ 	.word	0x000000d0
        /*02a0*/ 	.short	0x0100
        /*02a2*/ 	.byte	0x06
	.zero		1


	//   ....[27]....
        /*02a4*/ 	.word	0x00001770
        /*02a8*/ 	.word	0x00000003
        /*02ac*/ 	.word	0x000000c0
        /*02b0*/ 	.short	0x010a
        /*02b2*/ 	.byte	0xff
	.zero		1


	//   ....[28]....
        /*02b4*/ 	.word	0x000017a0
        /*02b8*/ 	.word	0x00000003
        /*02bc*/ 	.word	0x000000b0
        /*02c0*/ 	.short	0x0101
        /*02c2*/ 	.byte	0xff
	.zero		1


	//   ....[29]....
        /*02c4*/ 	.word	0x000018a0
        /*02c8*/ 	.word	0x000000ff
        /*02cc*/ 	.word	0x00000018
        /*02d0*/ 	.short	0x010a
        /*02d2*/ 	.byte	0x08
	.zero		1


	//   ....[30]....
        /*02d4*/ 	.word	0x00001970
        /*02d8*/ 	.word	0x000000ff
        /*02dc*/ 	.word	0x00000018
        /*02e0*/ 	.short	0x010a
        /*02e2*/ 	.byte	0x21
	.zero		1


	//   ....[31]....
        /*02e4*/ 	.word	0x00001b20
        /*02e8*/ 	.word	0x000000ff
        /*02ec*/ 	.word	0x00000018
        /*02f0*/ 	.short	0x010a
        /*02f2*/ 	.byte	0x08
	.zero		1


	//   ....[32]....
        /*02f4*/ 	.word	0x00001c20
        /*02f8*/ 	.word	0x000000ff
        /*02fc*/ 	.word	0x00000048
        /*0300*/ 	.short	0x0101
        /*0302*/ 	.byte	0x04
	.zero		1


	//   ....[33]....
        /*0304*/ 	.word	0x00001c40
        /*0308*/ 	.word	0x000000ff
        /*030c*/ 	.word	0x00000018
        /*0310*/ 	.short	0x010a
        /*0312*/ 	.byte	0x08
	.zero		1


	//   ....[34]....
        /*0314*/ 	.word	0x00001cc0
        /*0318*/ 	.word	0x000000ff
        /*031c*/ 	.word	0x00000018
        /*0320*/ 	.short	0x010a
        /*0322*/ 	.byte	0x11
	.zero		1


	//   ....[35]....
        /*0324*/ 	.word	0x00001e50
        /*0328*/ 	.word	0x000000ff
        /*032c*/ 	.word	0x00000018
        /*0330*/ 	.short	0x010a
        /*0332*/ 	.byte	0x08
	.zero		1


	//   ....[36]....
        /*0334*/ 	.word	0x00001fa0
        /*0338*/ 	.word	0x00000002
        /*033c*/ 	.word	0x00000050
        /*0340*/ 	.short	0x010a
        /*0342*/ 	.byte	0xff
	.zero		1


	//   ....[37]....
        /*0344*/ 	.word	0x00002060
        /*0348*/ 	.word	0x00000002
        /*034c*/ 	.word	0x00000000
        /*0350*/ 	.short	0x0101
        /*0352*/ 	.byte	0xff
	.zero		1


	//   ....[38]....
        /*0354*/ 	.word	0x000025c0
        /*0358*/ 	.word	0x000000ff
        /*035c*/ 	.word	0x00000000
        /*0360*/ 	.short	0x010a
        /*0362*/ 	.byte	0x05
	.zero		1


	//   ....[39]....
        /*0364*/ 	.word	0x00002650
        /*0368*/ 	.word	0x000000ff
        /*036c*/ 	.word	0x00000000
        /*0370*/ 	.short	0x010a
        /*0372*/ 	.byte	0x05
	.zero		1


	//   ....[40]....
        /*0374*/ 	.word	0x000026f0
        /*0378*/ 	.word	0x00000000
        /*037c*/ 	.word	0x00000000
        /*0380*/ 	.short	0x010a
        /*0382*/ 	.byte	0xff
	.zero		1


	//   ....[41]....
        /*0384*/ 	.word	0x00002820
        /*0388*/ 	.word	0x00000000
        /*038c*/ 	.word	0x000000b0
        /*0390*/ 	.short	0x010a
        /*0392*/ 	.byte	0xff
	.zero		1


	//   ....[42]....
        /*0394*/ 	.word	0x00002890
        /*0398*/ 	.word	0x00000004
        /*039c*/ 	.word	0x00000000
        /*03a0*/ 	.short	0x0101
        /*03a2*/ 	.byte	0xff
	.zero		1


	//   ....[43]....
        /*03a4*/ 	.word	0x000028b0
        /*03a8*/ 	.word	0x000000ff
        /*03ac*/ 	.word	0x00000060
        /*03b0*/ 	.short	0x010a
        /*03b2*/ 	.byte	0x05
	.zero		1


	//   ....[44]....
        /*03b4*/ 	.word	0x000029d0
        /*03b8*/ 	.word	0x00000000
        /*03bc*/ 	.word	0x00000050
        /*03c0*/ 	.short	0x010a
        /*03c2*/ 	.byte	0xff
	.zero		1


	//   ....[45]....
        /*03c4*/ 	.word	0x00002ad0
        /*03c8*/ 	.word	0x00000000
        /*03cc*/ 	.word	0x00000000
        /*03d0*/ 	.short	0x0101
        /*03d2*/ 	.byte	0xff
	.zero		1


	//   ....[46]....
        /*03d4*/ 	.word	0x00002b60
        /*03d8*/ 	.word	0x000000ff
        /*03dc*/ 	.word	0x00000060
        /*03e0*/ 	.short	0x0106
        /*03e2*/ 	.byte	0x05
	.zero		1


	//   ....[47]....
        /*03e4*/ 	.word	0x00002b80
        /*03e8*/ 	.word	0x000000ff
        /*03ec*/ 	.word	0x00000060
        /*03f0*/ 	.short	0x010a
        /*03f2*/ 	.byte	0x05
	.zero		1


	//   ....[48]....
        /*03f4*/ 	.word	0x00002c10
        /*03f8*/ 	.word	0x000000ff
        /*03fc*/ 	.word	0x00000060
        /*0400*/ 	.short	0x0106
        /*0402*/ 	.byte	0x04
	.zero		1


	//   ....[49]....
        /*0404*/ 	.word	0x00002c50
        /*0408*/ 	.word	0x00000000
        /*040c*/ 	.word	0x00000060
        /*0410*/ 	.short	0x010a
        /*0412*/ 	.byte	0xff
	.zero		1


	//   ....[50]....
        /*0414*/ 	.word	0x00002e90
        /*0418*/ 	.word	0x000000ff
        /*041c*/ 	.word	0x00000008
        /*0420*/ 	.short	0x010a
        /*0422*/ 	.byte	0x06
	.zero		1


	//   ....[51]....
        /*0424*/ 	.word	0x00002eb0
        /*0428*/ 	.word	0x000000ff
        /*042c*/ 	.word	0x00000008
        /*0430*/ 	.short	0x010a
        /*0432*/ 	.byte	0x06
	.zero		1


	//   ....[52]....
        /*0434*/ 	.word	0x00003040
        /*0438*/ 	.word	0x000000ff
        /*043c*/ 	.word	0x00000008
        /*0440*/ 	.short	0x010a
        /*0442*/ 	.byte	0x06
	.zero		1


	//   ....[53]....
        /*0444*/ 	.word	0x00003060
        /*0448*/ 	.word	0x000000ff
        /*044c*/ 	.word	0x00000008
        /*0450*/ 	.short	0x010a
        /*0452*/ 	.byte	0x06
	.zero		1


	//   ....[54]....
        /*0454*/ 	.word	0x00003120
        /*0458*/ 	.word	0x000000ff
        /*045c*/ 	.word	0x00000000
        /*0460*/ 	.short	0x0101
        /*0462*/ 	.byte	0x07
	.zero		1


	//   ....[55]....
        /*0464*/ 	.word	0x00003460
        /*0468*/ 	.word	0x00000000
        /*046c*/ 	.word	0x00000050
        /*0470*/ 	.short	0x010a
        /*0472*/ 	.byte	0xff
	.zero		1


	//   ....[56]....
        /*0474*/ 	.word	0x00003520
        /*0478*/ 	.word	0x00000000
        /*047c*/ 	.word	0x00000000
        /*0480*/ 	.short	0x0101
        /*0482*/ 	.byte	0xff
	.zero		1


	//   ....[57]....
        /*0484*/ 	.word	0x000035e0
        /*0488*/ 	.word	0x000000ff
        /*048c*/ 	.word	0x00000000
        /*0490*/ 	.short	0x010a
        /*0492*/ 	.byte	0x08
	.zero		1


	//   ....[58]....
        /*0494*/ 	.word	0x000035f0
        /*0498*/ 	.word	0x000000ff
        /*049c*/ 	.word	0x00000090
        /*04a0*/ 	.short	0x010a
        /*04a2*/ 	.byte	0x09
	.zero		1


	//   ....[59]....
        /*04a4*/ 	.word	0x000036a0
        /*04a8*/ 	.word	0x000000ff
        /*04ac*/ 	.word	0x00000000
        /*04b0*/ 	.short	0x010a
        /*04b2*/ 	.byte	0x08
	.zero		1


	//   ....[60]....
        /*04b4*/ 	.word	0x000037d0
        /*04b8*/ 	.word	0x000000ff
        /*04bc*/ 	.word	0x00000000
        /*04c0*/ 	.short	0x010a
        /*04c2*/ 	.byte	0x1e
	.zero		1


	//   ....[61]....
        /*04c4*/ 	.word	0x00003ad0
        /*04c8*/ 	.word	0x000000ff
        /*04cc*/ 	.word	0x00000000
        /*04d0*/ 	.short	0x010a
        /*04d2*/ 	.byte	0x08
	.zero		1


	//   ....[62]....
        /*04d4*/ 	.word	0x00003b60
        /*04d8*/ 	.word	0x000000ff
        /*04dc*/ 	.word	0x00000000
        /*04e0*/ 	.short	0x010a
        /*04e2*/ 	.byte	0x08
	.zero		1


	//   ....[63]....
        /*04e4*/ 	.word	0x00003bf0
        /*04e8*/ 	.word	0x000000ff
        /*04ec*/ 	.word	0x00000000
        /*04f0*/ 	.short	0x010a
        /*04f2*/ 	.byte	0x08
	.zero		1


	//   ....[64]....
        /*04f4*/ 	.word	0x00003c90
        /*04f8*/ 	.word	0x00000000
        /*04fc*/ 	.word	0x00000000
        /*0500*/ 	.short	0x010a
        /*0502*/ 	.byte	0xff
	.zero		1


	//   ....[65]....
        /*0504*/ 	.word	0x00003cd0
        /*0508*/ 	.word	0x00000000
        /*050c*/ 	.word	0x00000000
        /*0510*/ 	.short	0x010a
        /*0512*/ 	.byte	0xff
	.zero		1


	//   ....[66]....
        /*0514*/ 	.word	0x00003d40
        /*0518*/ 	.word	0x000000ff
        /*051c*/ 	.word	0x00000000
        /*0520*/ 	.short	0x0101
        /*0522*/ 	.byte	0x05
	.zero		1


	//   ....[67]....
        /*0524*/ 	.word	0x00003d80
        /*0528*/ 	.word	0x000000ff
        /*052c*/ 	.word	0x000000d0
        /*0530*/ 	.short	0x010a
        /*0532*/ 	.byte	0x07
	.zero		1


	//   ....[68]....
        /*0534*/ 	.word	0x00003dd0
        /*0538*/ 	.word	0x000000ff
        /*053c*/ 	.word	0x00000000
        /*0540*/ 	.short	0x0101
        /*0542*/ 	.byte	0x05
	.zero		1


	//   ....[69]....
        /*0544*/ 	.word	0x000041e0
        /*0548*/ 	.word	0x00000000
        /*054c*/ 	.word	0x00000050
        /*0550*/ 	.short	0x010a
        /*0552*/ 	.byte	0xff
	.zero		1


	//   ....[70]....
        /*0554*/ 	.word	0x000042d0
        /*0558*/ 	.word	0x00000000
        /*055c*/ 	.word	0x00000000
        /*0560*/ 	.short	0x0101
        /*0562*/ 	.byte	0xff
	.zero		1


	//   ....[71]....
        /*0564*/ 	.word	0x000045f0
        /*0568*/ 	.word	0x000000ff
        /*056c*/ 	.word	0x00000048
        /*0570*/ 	.short	0x010a
        /*0572*/ 	.byte	0x06
	.zero		1


	//   ....[72]....
        /*0574*/ 	.word	0x00004770
        /*0578*/ 	.word	0x000000ff
        /*057c*/ 	.word	0x00000038
        /*0580*/ 	.short	0x010a
        /*0582*/ 	.byte	0x06
	.zero		1


	//   ....[73]....
        /*0584*/ 	.word	0x00004aa0
        /*0588*/ 	.word	0x000000ff
        /*058c*/ 	.word	0x00000030
        /*0590*/ 	.short	0x010b
        /*0592*/ 	.byte	0x06
	.zero		1


	//   ....[74]....
        /*0594*/ 	.word	0x00004ac0
        /*0598*/ 	.word	0x000000ff
        /*059c*/ 	.word	0x00000000
        /*05a0*/ 	.short	0x0101
        /*05a2*/ 	.byte	0x25
	.zero		1


	//   ....[75]....
        /*05a4*/ 	.word	0x00004b00
        /*05a8*/ 	.word	0x00000000
        /*05ac*/ 	.word	0x00000038
        /*05b0*/ 	.short	0x010a
        /*05b2*/ 	.byte	0xff
	.zero		1


	//   ....[76]....
        /*05b4*/ 	.word	0x00004e30
        /*05b8*/ 	.word	0x00000000
        /*05bc*/ 	.word	0x00000050
        /*05c0*/ 	.short	0x010a
        /*05c2*/ 	.byte	0xff
	.zero		1


	//   ....[77]....
        /*05c4*/ 	.word	0x00004f40
        /*05c8*/ 	.word	0x00000000
        /*05cc*/ 	.word	0x00000000
        /*05d0*/ 	.short	0x0101
        /*05d2*/ 	.byte	0xff
	.zero		1


	//   ....[78]....
        /*05d4*/ 	.word	0x000058e0
        /*05d8*/ 	.word	0x000000ff
        /*05dc*/ 	.word	0x00000030
        /*05e0*/ 	.short	0x010a
        /*05e2*/ 	.byte	0x2b
	.zero		1


	//   ....[79]....
        /*05e4*/ 	.word	0x000058f0
        /*05e8*/ 	.word	0x000000b5
        /*05ec*/ 	.word	0x00000070
        /*05f0*/ 	.short	0x010a
        /*05f2*/ 	.byte	0xff
	.zero		1


	//   ....[80]....
        /*05f4*/ 	.word	0x00005a80
        /*05f8*/ 	.word	0x000000ff
        /*05fc*/ 	.word	0x00000030
        /*0600*/ 	.short	0x010a
        /*0602*/ 	.byte	0x2b
	.zero		1


	//   ....[81]....
        /*0604*/ 	.word	0x00005b80
        /*0608*/ 	.word	0x000000ff
        /*060c*/ 	.word	0x00000000
        /*0610*/ 	.short	0x0101
        /*0612*/ 	.byte	0x04
	.zero		1


	//   ....[82]....
        /*0614*/ 	.word	0x00005be0
        /*0618*/ 	.word	0x000000b5
        /*061c*/ 	.word	0x00000070
        /*0620*/ 	.short	0x010a
        /*0622*/ 	.byte	0xff
	.zero		1


	//   ....[83]....
        /*0624*/ 	.word	0x00005e80
        /*0628*/ 	.word	0x000000b5
        /*062c*/ 	.word	0x00000000
        /*0630*/ 	.short	0x0101
        /*0632*/ 	.byte	0xff
	.zero		1


	//   ....[84]....
        /*0634*/ 	.word	0x00007040
        /*0638*/ 	.word	0x00000003
        /*063c*/ 	.word	0x000000c0
        /*0640*/ 	.short	0x010a
        /*0642*/ 	.byte	0xff
	.zero		1


	//   ....[85]....
        /*0644*/ 	.word	0x000070a0
        /*0648*/ 	.word	0x00000002
        /*064c*/ 	.word	0x00000018
        /*0650*/ 	.short	0x010a
        /*0652*/ 	.byte	0xff
	.zero		1


	//   ....[86]....
        /*0654*/ 	.word	0x00007100
        /*0658*/ 	.word	0x00000002
        /*065c*/ 	.word	0x00000018
        /*0660*/ 	.short	0x010a
        /*0662*/ 	.byte	0xff
	.zero		1


	//   ....[87]....
        /*0664*/ 	.word	0x00007150
        /*0668*/ 	.word	0x00000002
        /*066c*/ 	.word	0x00000050
        /*0670*/ 	.short	0x010a
        /*0672*/ 	.byte	0xff
	.zero		1


	//   ....[88]....
        /*0674*/ 	.word	0x000071b0
        /*0678*/ 	.word	0x00000000
        /*067c*/ 	.word	0x00000000
        /*0680*/ 	.short	0x010a
        /*0682*/ 	.byte	0xff
	.zero		1


	//   ....[89]....
        /*0684*/ 	.word	0x00007210
        /*0688*/ 	.word	0x00000000
        /*068c*/ 	.word	0x00000000
        /*0690*/ 	.short	0x010a
        /*0692*/ 	.byte	0xff
	.zero		1


	//   ....[90]....
        /*0694*/ 	.word	0x00007260
        /*0698*/ 	.word	0x00000000
        /*069c*/ 	.word	0x000000b0
        /*06a0*/ 	.short	0x010a
        /*06a2*/ 	.byte	0xff
	.zero		1


	//   ....[91]....
        /*06a4*/ 	.word	0x000072c0
        /*06a8*/ 	.word	0x00000000
        /*06ac*/ 	.word	0x00000060
        /*06b0*/ 	.short	0x010a
        /*06b2*/ 	.byte	0xff
	.zero		1


	//   ....[92]....
        /*06b4*/ 	.word	0x00007310
        /*06b8*/ 	.word	0x00000000
        /*06bc*/ 	.word	0x00000050
        /*06c0*/ 	.short	0x010a
        /*06c2*/ 	.byte	0xff
	.zero		1


	//   ....[93]....
        /*06c4*/ 	.word	0x00007370
        /*06c8*/ 	.word	0x00000000
        /*06cc*/ 	.word	0x00000060
        /*06d0*/ 	.short	0x010a
        /*06d2*/ 	.byte	0xff
	.zero		1


	//   ....[94]....
        /*06d4*/ 	.word	0x000073d0
        /*06d8*/ 	.word	0x00000004
        /*06dc*/ 	.word	0x00000008
        /*06e0*/ 	.short	0x010a
        /*06e2*/ 	.byte	0xff
	.zero		1


	//   ....[95]....
        /*06e4*/ 	.word	0x000074b0
        /*06e8*/ 	.word	0x00000002
        /*06ec*/ 	.word	0x00000008
        /*06f0*/ 	.short	0x010a
        /*06f2*/ 	.byte	0xff
	.zero		1


	//   ....[96]....
        /*06f4*/ 	.word	0x00007500
        /*06f8*/ 	.word	0x00000000
        /*06fc*/ 	.word	0x00000050
        /*0700*/ 	.short	0x010a
        /*0702*/ 	.byte	0xff
	.zero		1


	//   ....[97]....
        /*0704*/ 	.word	0x00007560
        /*0708*/ 	.word	0x00000000
        /*070c*/ 	.word	0x00000090
        /*0710*/ 	.short	0x010a
        /*0712*/ 	.byte	0xff
	.zero		1


	//   ....[98]....
        /*0714*/ 	.word	0x000075c0
        /*0718*/ 	.word	0x00000000
        /*071c*/ 	.word	0x00000000
        /*0720*/ 	.short	0x010a
        /*0722*/ 	.byte	0xff
	.zero		1


	//   ....[99]....
        /*0724*/ 	.word	0x00007620
        /*0728*/ 	.word	0x00000000
        /*072c*/ 	.word	0x00000000
        /*0730*/ 	.short	0x010a
        /*0732*/ 	.byte	0xff
	.zero		1


	//   ....[100]....
        /*0734*/ 	.word	0x00007680
        /*0738*/ 	.word	0x00000000
        /*073c*/ 	.word	0x00000000
        /*0740*/ 	.short	0x010a
        /*0742*/ 	.byte	0xff
	.zero		1


	//   ....[101]....
        /*0744*/ 	.word	0x000076e0
        /*0748*/ 	.word	0x00000000
        /*074c*/ 	.word	0x00000000
        /*0750*/ 	.short	0x010a
        /*0752*/ 	.byte	0xff
	.zero		1


	//   ....[102]....
        /*0754*/ 	.word	0x00007740
        /*0758*/ 	.word	0x00000000
        /*075c*/ 	.word	0x000000d0
        /*0760*/ 	.short	0x010a
        /*0762*/ 	.byte	0xff
	.zero		1


	//   ....[103]....
        /*0764*/ 	.word	0x00007790
        /*0768*/ 	.word	0x00000000
        /*076c*/ 	.word	0x00000050
        /*0770*/ 	.short	0x010a
        /*0772*/ 	.byte	0xff
	.zero		1


	//   ....[104]....
        /*0774*/ 	.word	0x000077f0
        /*0778*/ 	.word	0x00000000
        /*077c*/ 	.word	0x00000048
        /*0780*/ 	.short	0x010a
        /*0782*/ 	.byte	0xff
	.zero		1


	//   ....[105]....
        /*0784*/ 	.word	0x00007850
        /*0788*/ 	.word	0x00000003
        /*078c*/ 	.word	0x00000038
        /*0790*/ 	.short	0x010a
        /*0792*/ 	.byte	0xff
	.zero		1


	//   ....[106]....
        /*0794*/ 	.word	0x000078a0
        /*0798*/ 	.word	0x00000000
        /*079c*/ 	.word	0x00000050
        /*07a0*/ 	.short	0x010a
        /*07a2*/ 	.byte	0xff
	.zero		1


	//   ....[107]....
        /*07a4*/ 	.word	0x00007900
        /*07a8*/ 	.word	0x00000000
        /*07ac*/ 	.word	0x00000030
        /*07b0*/ 	.short	0x010a
        /*07b2*/ 	.byte	0xff
	.zero		1


	//   ....[108]....
        /*07b4*/ 	.word	0x00007950
        /*07b8*/ 	.word	0x000000b5
        /*07bc*/ 	.word	0x00000070
        /*07c0*/ 	.short	0x010a
        /*07c2*/ 	.byte	0xff
	.zero		1


	//----- nvinfo : EIATTR_NUM_MBARRIERS
	.align		4
.L_47:
        /*07c4*/ 	.byte	0x03, 0x38
        /*07c6*/ 	.short	0x001b


	//----- nvinfo : EIATTR_EXIT_INSTR_OFFSETS
	.align		4
        /*07c8*/ 	.byte	0x04, 0x1c
        /*07ca*/ 	.short	(.L_49 - .L_48)


	//   ....[0]....
.L_48:
        /*07cc*/ 	.word	0x00002720


	//   ....[1]....
        /*07d0*/ 	.word	0x00002c20


	//   ....[2]....
        /*07d4*/ 	.word	0x00002c80


	//   ....[3]....
        /*07d8*/ 	.word	0x00004000


	//   ....[4]....
        /*07dc*/ 	.word	0x00004b30


	//   ....[5]....
        /*07e0*/ 	.word	0x00004b70


	//   ....[6]....
        /*07e4*/ 	.word	0x00007030


	//----- nvinfo : EIATTR_MAX_THREADS
	.align		4
.L_49:
        /*07e8*/ 	.byte	0x04, 0x05
        /*07ea*/ 	.short	(.L_51 - .L_50)
.L_50:
        /*07ec*/ 	.word	0x00000100
        /*07f0*/ 	.word	0x00000001
        /*07f4*/ 	.word	0x00000001


	//----- nvinfo : EIATTR_CRS_STACK_SIZE
	.align		4
.L_51:
        /*07f8*/ 	.byte	0x04, 0x1e
        /*07fa*/ 	.short	(.L_53 - .L_52)
.L_52:
        /*07fc*/ 	.word	0x00000000


	//----- nvinfo : EIATTR_CBANK_PARAM_SIZE
	.align		4
.L_53:
        /*0800*/ 	.byte	0x03, 0x19
        /*0802*/ 	.short	0x0800


	//----- nvinfo : EIATTR_PARAM_CBANK
	.align		4
        /*0804*/ 	.byte	0x04, 0x0a
        /*0806*/ 	.short	(.L_55 - .L_54)
	.align		4
.L_54:
        /*0808*/ 	.word	index@(.nv.constant0._ZN7cutlass13device_kernelINS_4gemm6kernel13GemmUniversalIN4cute5tupleIJiiiiEEENS1_10collective13CollectiveMmaINS1_35MainloopSm100TmaUmmaWarpSpecializedILi3ELi2ELi4ENS5_IJNS4_1CILi2EEENSA_ILi1EEESC_EEEEENS5_IJNSA_ILi256EEENSA_ILi64EEENSA_ILi128EEEEEENS_12float_e5m2_tENS5_IJlSC_lEEESJ_SK_NS4_8TiledMMAINS4_8MMA_AtomIJNS4_10MMA_TraitsINS4_25SM100_MMA_F8F6F4_2x1SM_SSEJSJ_SJ_fSF_SG_NS4_17integral_constantINS4_4UMMA5MajorELSR_0EEESS_NSP_INSQ_7ScaleInELST_0EEESU_EEEEEENS4_6LayoutINS5_IJSC_SC_SC_EEENS5_IJNSA_ILi0EEESZ_SZ_EEEEENS5_IJNS4_10UnderscoreES12_S12_EEEEENS4_18SM100_TMA_2SM_LOADENS4_14ComposedLayoutINS4_7SwizzleILi3ELi4ELi3EEENS4_18smem_ptr_flag_bitsILi8EEENSX_INS5_IJNSA_ILi8EEESH_EEENS5_IJSH_SC_EEEEEEEvNS4_8identityES15_S1F_vS1G_EENS_8epilogue10collective18CollectiveEpilogueINS1I_23Sm100TmaWarpSpecializedILi1ELi1ELi64ELb0ELb0EEEJNS5_IJSH_SG_SH_EEENS5_IJNSX_ISH_SC_EENSX_ISG_SC_EEEEESJ_SK_SJ_SK_NS1I_6fusion15FusionCallbacksIS1M_NS1R_17LinearCombinationISJ_fSJ_fLNS_15FloatRoundStyleE2EEES1N_S1Q_JEEENS4_5SM1004TMEM4LOAD26SM100_TMEM_LOAD_32dp32b64xENS4_13SM90_TMA_LOADENS16_INS17_ILi2ELi4ELi3EEES1A_NSX_INS5_IJS1B_SG_EEENS5_IJSG_SC_EEEEEEENS4_39AutoVectorizingCopyWithAssumedAlignmentILi128EEENS4_14SM90_TMA_STOREES26_S28_S28_EEEvvEEEEvNT_6ParamsE)
        /*080c*/ 	.short	0x0380
        /*080e*/ 	.short	0x0800


	//----- nvinfo : EIATTR_SW_WAR
	.align		4
.L_55:
        /*0810*/ 	.byte	0x04, 0x36
        /*0812*/ 	.short	(.L_57 - .L_56)
.L_56:
        /*0814*/ 	.word	0x00000008
.L_57:


//--------------------- .nv.callgraph             --------------------------
	.section	.nv.callgraph,"",@"SHT_CUDA_CALLGRAPH"
	.align	4
	.sectionentsize	8
	.align		4
        /*0000*/ 	.word	0x00000000
	.align		4
        /*0004*/ 	.word	0xffffffff
	.align		4
        /*0008*/ 	.word	index@(_ZN7cutlass13device_kernelINS_4gemm6kernel13GemmUniversalIN4cute5tupleIJiiiiEEENS1_10collective13CollectiveMmaINS1_35MainloopSm100TmaUmmaWarpSpecializedILi3ELi2ELi4ENS5_IJNS4_1CILi2EEENSA_ILi1EEESC_EEEEENS5_IJNSA_ILi256EEENSA_ILi64EEENSA_ILi128EEEEEENS_12float_e5m2_tENS5_IJlSC_lEEESJ_SK_NS4_8TiledMMAINS4_8MMA_AtomIJNS4_10MMA_TraitsINS4_25SM100_MMA_F8F6F4_2x1SM_SSEJSJ_SJ_fSF_SG_NS4_17integral_constantINS4_4UMMA5MajorELSR_0EEESS_NSP_INSQ_7ScaleInELST_0EEESU_EEEEEENS4_6LayoutINS5_IJSC_SC_SC_EEENS5_IJNSA_ILi0EEESZ_SZ_EEEEENS5_IJNS4_10UnderscoreES12_S12_EEEEENS4_18SM100_TMA_2SM_LOADENS4_14ComposedLayoutINS4_7SwizzleILi3ELi4ELi3EEENS4_18smem_ptr_flag_bitsILi8EEENSX_INS5_IJNSA_ILi8EEESH_EEENS5_IJSH_SC_EEEEEEEvNS4_8identityES15_S1F_vS1G_EENS_8epilogue10collective18CollectiveEpilogueINS1I_23Sm100TmaWarpSpecializedILi1ELi1ELi64ELb0ELb0EEEJNS5_IJSH_SG_SH_EEENS5_IJNSX_ISH_SC_EENSX_ISG_SC_EEEEESJ_SK_SJ_SK_NS1I_6fusion15FusionCallbacksIS1M_NS1R_17LinearCombinationISJ_fSJ_fLNS_15FloatRoundStyleE2EEES1N_S1Q_JEEENS4_5SM1004TMEM4LOAD26SM100_TMEM_LOAD_32dp32b64xENS4_13SM90_TMA_LOADENS16_INS17_ILi2ELi4ELi3EEES1A_NSX_INS5_IJS1B_SG_EEENS5_IJSG_SC_EEEEEEENS4_39AutoVectorizingCopyWithAssumedAlignmentILi128EEENS4_14SM90_TMA_STOREES26_S28_S28_EEEvvEEEEvNT_6ParamsE)
	.align		4
        /*000c*/ 	.word	index@(__assertfail)
	.align		4
        /*0010*/ 	.word	0x00000000
	.align		4
        /*0014*/ 	.word	0xfffffffe
	.align		4
        /*0018*/ 	.word	0x00000000
	.align		4
        /*001c*/ 	.word	0xfffffffd
	.align		4
        /*0020*/ 	.word	0x00000000
	.align		4
        /*0024*/ 	.word	0xfffffffc


//--------------------- .nv.constant4             --------------------------
	.section	.nv.constant4,"a",@progbits
	.align	8
	.align		8
.nv.constant4:
        /*0000*/ 	.dword	__assertfail
	.align		8
        /*0008*/ 	.dword	__unnamed_1
	.align		8
        /*0010*/ 	.dword	__unnamed_2
	.align		8
        /*0018*/ 	.dword	_ZN39_INTERNAL_97ff0b36_4_k_cu_aba23f2c_88134cuda3std3__45__cpo5beginE
	.align		8
        /*0020*/ 	.dword	_ZN39_INTERNAL_97ff0b36_4_k_cu_aba23f2c_88134cuda3std3__45__cpo3endE
	.align		8
        /*0028*/ 	.dword	_ZN39_INTERNAL_97ff0b36_4_k_cu_aba23f2c_88134cuda3std3__45__cpo6cbeginE
	.align		8
        /*0030*/ 	.dword	_ZN39_INTERNAL_97ff0b36_4_k_cu_aba23f2c_88134cuda3std3__45__cpo4cendE
	.align		8
        /*0038*/ 	.dword	_ZN39_INTERNAL_97ff0b36_4_k_cu_aba23f2c_88134cuda3std3__441_GLOBAL__N__97ff0b36_4_k_cu_aba23f2c_88136ignoreE
	.align		8
        /*0040*/ 	.dword	_ZN39_INTERNAL_97ff0b36_4_k_cu_aba23f2c_88134cuda3std3__419piecewise_constructE
	.align		8
        /*0048*/ 	.dword	_ZN39_INTERNAL_97ff0b36_4_k_cu_aba23f2c_88134cuda3std3__48in_placeE
	.align		8
        /*0050*/ 	.dword	_ZN39_INTERNAL_97ff0b36_4_k_cu_aba23f2c_88134cuda3std6ranges3__45__cpo4swapE
	.align		8
        /*0058*/ 	.dword	_ZN39_INTERNAL_97ff0b36_4_k_cu_aba23f2c_88134cuda3std6ranges3__45__cpo9iter_moveE
	.align		8
        /*0060*/ 	.dword	_ZN39_INTERNAL_97ff0b36_4_k_cu_aba23f2c_88134cute7productE
	.align		8
        /*0068*/ 	.dword	_ZN39_INTERNAL_97ff0b36_4_k_cu_aba23f2c_88134cute1_E
	.align		8
        /*0070*/ 	.dword	$str$25
	.align		8
        /*0078*/ 	.dword	$str$26
	.align		8
        /*0080*/ 	.dword	$str$27
	.align		8
        /*0088*/ 	.dword	$str$28


//--------------------- .text._ZN7cutlass13device_kernelINS_4gemm6kernel13GemmUniversalIN4cute5tupleIJiiiiEEENS1_10collective13CollectiveMmaINS1_35MainloopSm100TmaUmmaWarpSpecializedILi3ELi2ELi4ENS5_IJNS4_1CILi2EEENSA_ILi1EEESC_EEEEENS5_IJNSA_ILi256EEENSA_ILi64EEENSA_ILi128EEEEEENS_12float_e5m2_tENS5_IJlSC_lEEESJ_SK_NS4_8TiledMMAINS4_8MMA_AtomIJNS4_10MMA_TraitsINS4_25SM100_MMA_F8F6F4_2x1SM_SSEJSJ_SJ_fSF_SG_NS4_17integral_constantINS4_4UMMA5MajorELSR_0EEESS_NSP_INSQ_7ScaleInELST_0EEESU_EEEEEENS4_6LayoutINS5_IJSC_SC_SC_EEENS5_IJNSA_ILi0EEESZ_SZ_EEEEENS5_IJNS4_10UnderscoreES12_S12_EEEEENS4_18SM100_TMA_2SM_LOADENS4_14ComposedLayoutINS4_7SwizzleILi3ELi4ELi3EEENS4_18smem_ptr_flag_bitsILi8EEENSX_INS5_IJNSA_ILi8EEESH_EEENS5_IJSH_SC_EEEEEEEvNS4_8identityES15_S1F_vS1G_EENS_8epilogue10collective18CollectiveEpilogueINS1I_23Sm100TmaWarpSpecializedILi1ELi1ELi64ELb0ELb0EEEJNS5_IJSH_SG_SH_EEENS5_IJNSX_ISH_SC_EENSX_ISG_SC_EEEEESJ_SK_SJ_SK_NS1I_6fusion15FusionCallbacksIS1M_NS1R_17LinearCombinationISJ_fSJ_fLNS_15FloatRoundStyleE2EEES1N_S1Q_JEEENS4_5SM1004TMEM4LOAD26SM100_TMEM_LOAD_32dp32b64xENS4_13SM90_TMA_LOADENS16_INS17_ILi2ELi4ELi3EEES1A_NSX_INS5_IJS1B_SG_EEENS5_IJSG_SC_EEEEEEENS4_39AutoVectorizingCopyWithAssumedAlignmentILi128EEENS4_14SM90_TMA_STOREES26_S28_S28_EEEvvEEEEvNT_6ParamsE --------------------------
	.section	.text._ZN7cutlass13device_kernelINS_4gemm6kernel13GemmUniversalIN4cute5tupleIJiiiiEEENS1_10collective13CollectiveMmaINS1_35MainloopSm100TmaUmmaWarpSpecializedILi3ELi2ELi4ENS5_IJNS4_1CILi2EEENSA_ILi1EEESC_EEEEENS5_IJNSA_ILi256EEENSA_ILi64EEENSA_ILi128EEEEEENS_12float_e5m2_tENS5_IJlSC_lEEESJ_SK_NS4_8TiledMMAINS4_8MMA_AtomIJNS4_10MMA_TraitsINS4_25SM100_MMA_F8F6F4_2x1SM_SSEJSJ_SJ_fSF_SG_NS4_17integral_constantINS4_4UMMA5MajorELSR_0EEESS_NSP_INSQ_7ScaleInELST_0EEESU_EEEEEENS4_6LayoutINS5_IJSC_SC_SC_EEENS5_IJNSA_ILi0EEESZ_SZ_EEEEENS5_IJNS4_10UnderscoreES12_S12_EEEEENS4_18SM100_TMA_2SM_LOADENS4_14ComposedLayoutINS4_7SwizzleILi3ELi4ELi3EEENS4_18smem_ptr_flag_bitsILi8EEENSX_INS5_IJNSA_ILi8EEESH_EEENS5_IJSH_SC_EEEEEEEvNS4_8identityES15_S1F_vS1G_EENS_8epilogue10collective18CollectiveEpilogueINS1I_23Sm100TmaWarpSpecializedILi1ELi1ELi64ELb0ELb0EEEJNS5_IJSH_SG_SH_EEENS5_IJNSX_ISH_SC_EENSX_ISG_SC_EEEEESJ_SK_SJ_SK_NS1I_6fusion15FusionCallbacksIS1M_NS1R_17LinearCombinationISJ_fSJ_fLNS_15FloatRoundStyleE2EEES1N_S1Q_JEEENS4_5SM1004TMEM4LOAD26SM100_TMEM_LOAD_32dp32b64xENS4_13SM90_TMA_LOADENS16_INS17_ILi2ELi4ELi3EEES1A_NSX_INS5_IJS1B_SG_EEENS5_IJSG_SC_EEEEEEENS4_39AutoVectorizingCopyWithAssumedAlignmentILi128EEENS4_14SM90_TMA_STOREES26_S28_S28_EEEvvEEEEvNT_6ParamsE,"ax",@progbits
	.align	128
.text._ZN7cutlass13device_kernelINS_4gemm6kernel13GemmUniversalIN4cute5tupleIJiiiiEEENS1_10collective13CollectiveMmaINS1_35MainloopSm100TmaUmmaWarpSpecializedILi3ELi2ELi4ENS5_IJNS4_1CILi2EEENSA_ILi1EEESC_EEEEENS5_IJNSA_ILi256EEENSA_ILi64EEENSA_ILi128EEEEEENS_12float_e5m2_tENS5_IJlSC_lEEESJ_SK_NS4_8TiledMMAINS4_8MMA_AtomIJNS4_10MMA_TraitsINS4_25SM100_MMA_F8F6F4_2x1SM_SSEJSJ_SJ_fSF_SG_NS4_17integral_constantINS4_4UMMA5MajorELSR_0EEESS_NSP_INSQ_7ScaleInELST_0EEESU_EEEEEENS4_6LayoutINS5_IJSC_SC_SC_EEENS5_IJNSA_ILi0EEESZ_SZ_EEEEENS5_IJNS4_10UnderscoreES12_S12_EEEEENS4_18SM100_TMA_2SM_LOADENS4_14ComposedLayoutINS4_7SwizzleILi3ELi4ELi3EEENS4_18smem_ptr_flag_bitsILi8EEENSX_INS5_IJNSA_ILi8EEESH_EEENS5_IJSH_SC_EEEEEEEvNS4_8identityES15_S1F_vS1G_EENS_8epilogue10collective18CollectiveEpilogueINS1I_23Sm100TmaWarpSpecializedILi1ELi1ELi64ELb0ELb0EEEJNS5_IJSH_SG_SH_EEENS5_IJNSX_ISH_SC_EENSX_ISG_SC_EEEEESJ_SK_SJ_SK_NS1I_6fusion15FusionCallbacksIS1M_NS1R_17LinearCombinationISJ_fSJ_fLNS_15FloatRoundStyleE2EEES1N_S1Q_JEEENS4_5SM1004TMEM4LOAD26SM100_TMEM_LOAD_32dp32b64xENS4_13SM90_TMA_LOADENS16_INS17_ILi2ELi4ELi3EEES1A_NSX_INS5_IJS1B_SG_EEENS5_IJSG_SC_EEEEEEENS4_39AutoVectorizingCopyWithAssumedAlignmentILi128EEENS4_14SM90_TMA_STOREES26_S28_S28_EEEvvEEEEvNT_6ParamsE:
        .type           _ZN7cutlass13device_kernelINS_4gemm6kernel13GemmUniversalIN4cute5tupleIJiiiiEEENS1_10collective13CollectiveMmaINS1_35MainloopSm100TmaUmmaWarpSpecializedILi3ELi2ELi4ENS5_IJNS4_1CILi2EEENSA_ILi1EEESC_EEEEENS5_IJNSA_ILi256EEENSA_ILi64EEENSA_ILi128EEEEEENS_12float_e5m2_tENS5_IJlSC_lEEESJ_SK_NS4_8TiledMMAINS4_8MMA_AtomIJNS4_10MMA_TraitsINS4_25SM100_MMA_F8F6F4_2x1SM_SSEJSJ_SJ_fSF_SG_NS4_17integral_constantINS4_4UMMA5MajorELSR_0EEESS_NSP_INSQ_7ScaleInELST_0EEESU_EEEEEENS4_6LayoutINS5_IJSC_SC_SC_EEENS5_IJNSA_ILi0EEESZ_SZ_EEEEENS5_IJNS4_10UnderscoreES12_S12_EEEEENS4_18SM100_TMA_2SM_LOADENS4_14ComposedLayoutINS4_7SwizzleILi3ELi4ELi3EEENS4_18smem_ptr_flag_bitsILi8EEENSX_INS5_IJNSA_ILi8EEESH_EEENS5_IJSH_SC_EEEEEEEvNS4_8identityES15_S1F_vS1G_EENS_8epilogue10collective18CollectiveEpilogueINS1I_23Sm100TmaWarpSpecializedILi1ELi1ELi64ELb0ELb0EEEJNS5_IJSH_SG_SH_EEENS5_IJNSX_ISH_SC_EENSX_ISG_SC_EEEEESJ_SK_SJ_SK_NS1I_6fusion15FusionCallbacksIS1M_NS1R_17LinearCombinationISJ_fSJ_fLNS_15FloatRoundStyleE2EEES1N_S1Q_JEEENS4_5SM1004TMEM4LOAD26SM100_TMEM_LOAD_32dp32b64xENS4_13SM90_TMA_LOADENS16_INS17_ILi2ELi4ELi3EEES1A_NSX_INS5_IJS1B_SG_EEENS5_IJSG_SC_EEEEEEENS4_39AutoVectorizingCopyWithAssumedAlignmentILi128EEENS4_14SM90_TMA_STOREES26_S28_S28_EEEvvEEEEvNT_6ParamsE,@function
        .size           _ZN7cutlass13device_kernelINS_4gemm6kernel13GemmUniversalIN4cute5tupleIJiiiiEEENS1_10collective13CollectiveMmaINS1_35MainloopSm100TmaUmmaWarpSpecializedILi3ELi2ELi4ENS5_IJNS4_1CILi2EEENSA_ILi1EEESC_EEEEENS5_IJNSA_ILi256EEENSA_ILi64EEENSA_ILi128EEEEEENS_12float_e5m2_tENS5_IJlSC_lEEESJ_SK_NS4_8TiledMMAINS4_8MMA_AtomIJNS4_10MMA_TraitsINS4_25SM100_MMA_F8F6F4_2x1SM_SSEJSJ_SJ_fSF_SG_NS4_17integral_constantINS4_4UMMA5MajorELSR_0EEESS_NSP_INSQ_7ScaleInELST_0EEESU_EEEEEENS4_6LayoutINS5_IJSC_SC_SC_EEENS5_IJNSA_ILi0EEESZ_SZ_EEEEENS5_IJNS4_10UnderscoreES12_S12_EEEEENS4_18SM100_TMA_2SM_LOADENS4_14ComposedLayoutINS4_7SwizzleILi3ELi4ELi3EEENS4_18smem_ptr_flag_bitsILi8EEENSX_INS5_IJNSA_ILi8EEESH_EEENS5_IJSH_SC_EEEEEEEvNS4_8identityES15_S1F_vS1G_EENS_8epilogue10collective18CollectiveEpilogueINS1I_23Sm100TmaWarpSpecializedILi1ELi1ELi64ELb0ELb0EEEJNS5_IJSH_SG_SH_EEENS5_IJNSX_ISH_SC_EENSX_ISG_SC_EEEEESJ_SK_SJ_SK_NS1I_6fusion15FusionCallbacksIS1M_NS1R_17LinearCombinationISJ_fSJ_fLNS_15FloatRoundStyleE2EEES1N_S1Q_JEEENS4_5SM1004TMEM4LOAD26SM100_TMEM_LOAD_32dp32b64xENS4_13SM90_TMA_LOADENS16_INS17_ILi2ELi4ELi3EEES1A_NSX_INS5_IJS1B_SG_EEENS5_IJSG_SC_EEEEEEENS4_39AutoVectorizingCopyWithAssumedAlignmentILi128EEENS4_14SM90_TMA_STOREES26_S28_S28_EEEvvEEEEvNT_6ParamsE,(.L_x_146 - _ZN7cutlass13device_kernelINS_4gemm6kernel13GemmUniversalIN4cute5tupleIJiiiiEEENS1_10collective13CollectiveMmaINS1_35MainloopSm100TmaUmmaWarpSpecializedILi3ELi2ELi4ENS5_IJNS4_1CILi2EEENSA_ILi1EEESC_EEEEENS5_IJNSA_ILi256EEENSA_ILi64EEENSA_ILi128EEEEEENS_12float_e5m2_tENS5_IJlSC_lEEESJ_SK_NS4_8TiledMMAINS4_8MMA_AtomIJNS4_10MMA_TraitsINS4_25SM100_MMA_F8F6F4_2x1SM_SSEJSJ_SJ_fSF_SG_NS4_17integral_constantINS4_4UMMA5MajorELSR_0EEESS_NSP_INSQ_7ScaleInELST_0EEESU_EEEEEENS4_6LayoutINS5_IJSC_SC_SC_EEENS5_IJNSA_ILi0EEESZ_SZ_EEEEENS5_IJNS4_10UnderscoreES12_S12_EEEEENS4_18SM100_TMA_2SM_LOADENS4_14ComposedLayoutINS4_7SwizzleILi3ELi4ELi3EEENS4_18smem_ptr_flag_bitsILi8EEENSX_INS5_IJNSA_ILi8EEESH_EEENS5_IJSH_SC_EEEEEEEvNS4_8identityES15_S1F_vS1G_EENS_8epilogue10collective18CollectiveEpilogueINS1I_23Sm100TmaWarpSpecializedILi1ELi1ELi64ELb0ELb0EEEJNS5_IJSH_SG_SH_EEENS5_IJNSX_ISH_SC_EENSX_ISG_SC_EEEEESJ_SK_SJ_SK_NS1I_6fusion15FusionCallbacksIS1M_NS1R_17LinearCombinationISJ_fSJ_fLNS_15FloatRoundStyleE2EEES1N_S1Q_JEEENS4_5SM1004TMEM4LOAD26SM100_TMEM_LOAD_32dp32b64xENS4_13SM90_TMA_LOADENS16_INS17_ILi2ELi4ELi3EEES1A_NSX_INS5_IJS1B_SG_EEENS5_IJSG_SC_EEEEEEENS4_39AutoVectorizingCopyWithAssumedAlignmentILi128EEENS4_14SM90_TMA_STOREES26_S28_S28_EEEvvEEEEvNT_6ParamsE)
        .other          _ZN7cutlass13device_kernelINS_4gemm6kernel13GemmUniversalIN4cute5tupleIJiiiiEEENS1_10collective13CollectiveMmaINS1_35MainloopSm100TmaUmmaWarpSpecializedILi3ELi2ELi4ENS5_IJNS4_1CILi2EEENSA_ILi1EEESC_EEEEENS5_IJNSA_ILi256EEENSA_ILi64EEENSA_ILi128EEEEEENS_12float_e5m2_tENS5_IJlSC_lEEESJ_SK_NS4_8TiledMMAINS4_8MMA_AtomIJNS4_10MMA_TraitsINS4_25SM100_MMA_F8F6F4_2x1SM_SSEJSJ_SJ_fSF_SG_NS4_17integral_constantINS4_4UMMA5MajorELSR_0EEESS_NSP_INSQ_7ScaleInELST_0EEESU_EEEEEENS4_6LayoutINS5_IJSC_SC_SC_EEENS5_IJNSA_ILi0EEESZ_SZ_EEEEENS5_IJNS4_10UnderscoreES12_S12_EEEEENS4_18SM100_TMA_2SM_LOADENS4_14ComposedLayoutINS4_7SwizzleILi3ELi4ELi3EEENS4_18smem_ptr_flag_bitsILi8EEENSX_INS5_IJNSA_ILi8EEESH_EEENS5_IJSH_SC_EEEEEEEvNS4_8identityES15_S1F_vS1G_EENS_8epilogue10collective18CollectiveEpilogueINS1I_23Sm100TmaWarpSpecializedILi1ELi1ELi64ELb0ELb0EEEJNS5_IJSH_SG_SH_EEENS5_IJNSX_ISH_SC_EENSX_ISG_SC_EEEEESJ_SK_SJ_SK_NS1I_6fusion15FusionCallbacksIS1M_NS1R_17LinearCombinationISJ_fSJ_fLNS_15FloatRoundStyleE2EEES1N_S1Q_JEEENS4_5SM1004TMEM4LOAD26SM100_TMEM_LOAD_32dp32b64xENS4_13SM90_TMA_LOADENS16_INS17_ILi2ELi4ELi3EEES1A_NSX_INS5_IJS1B_SG_EEENS5_IJSG_SC_EEEEEEENS4_39AutoVectorizingCopyWithAssumedAlignmentILi128EEENS4_14SM90_TMA_STOREES26_S28_S28_EEEvvEEEEvNT_6ParamsE,@"STO_CUDA_ENTRY STV_DEFAULT"
_ZN7cutlass13device_kernelINS_4gemm6kernel13GemmUniversalIN4cute5tupleIJiiiiEEENS1_10collective13CollectiveMmaINS1_35MainloopSm100TmaUmmaWarpSpecializedILi3ELi2ELi4ENS5_IJNS4_1CILi2EEENSA_ILi1EEESC_EEEEENS5_IJNSA_ILi256EEENSA_ILi64EEENSA_ILi128EEEEEENS_12float_e5m2_tENS5_IJlSC_lEEESJ_SK_NS4_8TiledMMAINS4_8MMA_AtomIJNS4_10MMA_TraitsINS4_25SM100_MMA_F8F6F4_2x1SM_SSEJSJ_SJ_fSF_SG_NS4_17integral_constantINS4_4UMMA5MajorELSR_0EEESS_NSP_INSQ_7ScaleInELST_0EEESU_EEEEEENS4_6LayoutINS5_IJSC_SC_SC_EEENS5_IJNSA_ILi0EEESZ_SZ_EEEEENS5_IJNS4_10UnderscoreES12_S12_EEEEENS4_18SM100_TMA_2SM_LOADENS4_14ComposedLayoutINS4_7SwizzleILi3ELi4ELi3EEENS4_18smem_ptr_flag_bitsILi8EEENSX_INS5_IJNSA_ILi8EEESH_EEENS5_IJSH_SC_EEEEEEEvNS4_8identityES15_S1F_vS1G_EENS_8epilogue10collective18CollectiveEpilogueINS1I_23Sm100TmaWarpSpecializedILi1ELi1ELi64ELb0ELb0EEEJNS5_IJSH_SG_SH_EEENS5_IJNSX_ISH_SC_EENSX_ISG_SC_EEEEESJ_SK_SJ_SK_NS1I_6fusion15FusionCallbacksIS1M_NS1R_17LinearCombinationISJ_fSJ_fLNS_15FloatRoundStyleE2EEES1N_S1Q_JEEENS4_5SM1004TMEM4LOAD26SM100_TMEM_LOAD_32dp32b64xENS4_13SM90_TMA_LOADENS16_INS17_ILi2ELi4ELi3EEES1A_NSX_INS5_IJS1B_SG_EEENS5_IJSG_SC_EEEEEEENS4_39AutoVectorizingCopyWithAssumedAlignmentILi128EEENS4_14SM90_TMA_STOREES26_S28_S28_EEEvvEEEEvNT_6ParamsE:
[----:B------:R-:W1:Y:S01]  /*0000*/  LDC R1, c[0x0][0x37c] ;  /* 0x0000df00ff017b82 */ /* 0x000e620000000800 */
[----:B------:R-:W2:Y:S01]  /*0010*/  S2R R166, SR_TID.X ;  /* 0x0000000000a67919 */ /* 0x000ea20000002100 */
[----:B------:R-:W3:Y:S06]  /*0020*/  LDCU.64 UR6, c[0x0][0x890] ;  /* 0x00011200ff0677ac */ /* 0x000eec0008000a00 */
[----:B------:R-:W4:Y:S01]  /*0030*/  S2UR UR37, SR_CgaCtaId ;  /* 0x00000000002579c3 */ /* 0x000f220000008800 */
[----:B------:R-:W-:Y:S02]  /*0040*/  PRMT R165, RZ, 0x7610, R165 ;  /* 0x00007610ffa57816 */ /* 0x000fe400000000a5 */
[----:B------:R-:W-:Y:S01]  /*0050*/  ELECT P1, URZ, PT ;  /* 0x0000000000ff782f */ /* 0x000fe20003820000 */
[----:B------:R-:W1:Y:S01]  /*0060*/  LDCU.64 UR40, c[0x0][0x358] ;  /* 0x00006b00ff2877ac */ /* 0x000e620008000a00 */
[----:B---3--:R-:W-:-:S04]  /*0070*/  UISETP.NE.U32.AND UP0, UPT, UR6, URZ, UPT ;  /* 0x000000ff0600728c */ /* 0x008fc8000bf05070 */
[----:B------:R-:W-:Y:S02]  /*0080*/  UISETP.NE.AND.EX UP0, UPT, UR7, URZ, UPT, UP0 ;  /* 0x000000ff0700728c */ /* 0x000fe4000bf05300 */
[----:B----4-:R-:W-:Y:S02]  /*0090*/  ULOP3.LUT UR5, UR37, 0x1, URZ, 0xc0, !UPT ;  /* 0x0000000125057892 */ /* 0x010fe4000f8ec0ff */
[----:B------:R-:W-:Y:S01]  /*00a0*/  ULOP3.LUT UR4, UR37, 0x1, URZ, 0x3c, !UPT ;  /* 0x0000000125047892 */ /* 0x000fe2000f8e3cff */
[----:B--2---:R-:W-:-:S05]  /*00b0*/  SHF.R.U32.HI R169, RZ, 0x5, R166 ;  /* 0x00000005ffa97819 */ /* 0x004fca00000116a6 */
[----:B------:R-:W2:Y:S02]  /*00c0*/  SHFL.IDX PT, R0, R169, RZ, 0x1f ;  /* 0x00001fffa9007589 */ /* 0x000ea400000e0000 */
[----:B--2---:R-:W-:Y:S01]  /*00d0*/  R2UR UR10, R0 ;  /* 0x00000000000a72ca */ /* 0x004fe200000e0000 */
[----:B-1----:R-:W-:-:S14]  /*00e0*/  BRA.U UP0, `(.L_x_0) ;  /* 0x00000001002c7547 */ /* 0x002fdc000b800000 */
[----:B------:R-:W1:Y:S02]  /*00f0*/  LDCU.64 UR8, c[0x0][0x888] ;  /* 0x00011100ff0877ac */ /* 0x000e640008000a00 */
[----:B-1----:R-:W-:-:S04]  /*0100*/  UISETP.NE.U32.AND UP0, UPT, UR8, URZ, UPT ;  /* 0x000000ff0800728c */ /* 0x002fc8000bf05070 */
[----:B------:R-:W-:-:S09]  /*0110*/  UISETP.NE.AND.EX UP0, UPT, UR9, URZ, UPT, UP0 ;  /* 0x000000ff0900728c */ /* 0x000fd2000bf05300 */
[----:B------:R-:W-:Y:S05]  /*0120*/  BRA.U !UP0, `(.L_x_1) ;  /* 0x0000000108107547 */ /* 0x000fea000b800000 */
[----:B------:R-:W1:Y:S02]  /*0130*/  LDC.64 R2, c[0x0][0x888] ;  /* 0x00022200ff027b82 */ /* 0x000e640000000a00 */
[----:B-1----:R1:W5:Y:S01]  /*0140*/  LDG.E R81, desc[UR40][R2.64] ;  /* 0x0000002802517981 */ /* 0x002362000c1e1900 */
[----:B------:R-:W-:Y:S01]  /*0150*/  HFMA2 R165, -RZ, RZ, 0, 5.9604644775390625e-08 ;  /* 0x00000001ffa57431 */ /* 0x000fe200000001ff */
[----:B------:R-:W-:Y:S05]  /*0160*/  BRA `(.L_x_0) ;  /* 0x00000000000c7947 */ /* 0x000fea0003800000 */
.L_x_1:
[----:B------:R-:W1:Y:S01]  /*0170*/  LDCU UR8, c[0x0][0x880] ;  /* 0x00011000ff0877ac */ /* 0x000e620008000800 */
[----:B------:R-:W-:Y:S01]  /*0180*/  HFMA2 R165, -RZ, RZ, 0, 5.9604644775390625e-08 ;  /* 0x00000001ffa57431 */ /* 0x000fe200000001ff */
[----:B-1----:R-:W-:-:S07]  /*0190*/  MOV R81, UR8 ;  /* 0x0000000800517c02 */ /* 0x002fce0008000f00 */
.L_x_0:
[----:B------:R-:W2:Y:S02]  /*01a0*/  LDCU.64 UR8, c[0x0][0x8b0] ;  /* 0x00011600ff0877ac */ /* 0x000ea40008000a00 */
[----:B--2---:R-:W-:-:S04]  /*01b0*/  UISETP.NE.U32.AND UP0, UPT, UR8, URZ, UPT ;  /* 0x000000ff0800728c */ /* 0x004fc8000bf05070 */
[----:B------:R-:W-:-:S09]  /*01c0*/  UISETP.NE.AND.EX UP0, UPT, UR9, URZ, UPT, UP0 ;  /* 0x000000ff0900728c */ /* 0x000fd2000bf05300 */
[----:B------:R-:W-:Y:S05]  /*01d0*/  BRA.U UP0, `(.L_x_2) ;  /* 0x0000000100247547 */ /* 0x000fea000b800000 */
[----:B------:R-:W2:Y:S02]  /*01e0*/  LDCU.64 UR8, c[0x0][0x8a8] ;  /* 0x00011500ff0877ac */ /* 0x000ea40008000a00 */
[----:B--2---:R-:W-:-:S04]  /*01f0*/  UISETP.NE.U32.AND UP0, UPT, UR8, URZ, UPT ;  /* 0x000000ff0800728c */ /* 0x004fc8000bf05070 */
[----:B------:R-:W-:-:S09]  /*0200*/  UISETP.NE.AND.EX UP0, UPT, UR9, URZ, UPT, UP0 ;  /* 0x000000ff0900728c */ /* 0x000fd2000bf05300 */
[----:B------:R-:W-:Y:S05]  /*0210*/  BRA.U !UP0, `(.L_x_3) ;  /* 0x00000001080c7547 */ /* 0x000fea000b800000 */
[----:B------:R-:W2:Y:S02]  /*0220*/  LDC.64 R78, c[0x0][0x8a8] ;  /* 0x00022a00ff4e7b82 */ /* 0x000ea40000000a00 */
[----:B--2---:R2:W5:Y:S01]  /*0230*/  LDG.E R78, desc[UR40][R78.64] ;  /* 0x000000284e4e7981 */ /* 0x004562000c1e1900 */
[----:B------:R-:W-:Y:S05]  /*0240*/  BRA `(.L_x_2) ;  /* 0x0000000000087947 */ /* 0x000fea0003800000 */
.L_x_3:
[----:B------:R-:W2:Y:S02]  /*0250*/  LDCU UR8, c[0x0][0x8a0] ;  /* 0x00011400ff0877ac */ /* 0x000ea40008000800 */
[----:B--2---:R-:W-:Y:S02]  /*0260*/  MOV R78, UR8 ;  /* 0x00000008004e7c02 */ /* 0x004fe40008000f00 */
.L_x_2:
[----:B------:R-:W-:Y:S01]  /*0270*/  IMAD.U32 R0, RZ, RZ, UR10 ;  /* 0x0000000aff007e24 */ /* 0x000fe2000f8e00ff */
[----:B------:R-:W-:Y:S04]  /*0280*/  BSSY.RECONVERGENT B0, `(.L_x_4) ;  /* 0x000000c000007945 */ /* 0x000fe80003800200 */
[C---:B------:R-:W-:Y:S02]  /*0290*/  ISETP.NE.OR P2, PT, R0.reuse, 0x1, !P1 ;  /* 0x000000010000780c */ /* 0x040fe40004f45670 */
[----:B------:R-:W-:-:S11]  /*02a0*/  ISETP.NE.OR P0, PT, R0, 0x3, !P1 ;  /* 0x000000030000780c */ /* 0x000fd60004f05670 */
[----:B------:R-:W-:Y:S05]  /*02b0*/  @P2 BRA `(.L_x_5) ;  /* 0x0000000000202947 */ /* 0x000fea0003800000 */
[----:B------:R-:W3:Y:S02]  /*02c0*/  LDCU.64 UR8, c[0x0][0x348] ;  /* 0x00006900ff0877ac */ /* 0x000ee40008000a00 */
[----:B---3--:R-:W-:Y:S02]  /*02d0*/  UIADD3 UR12, UP1, UPT, UR8, 0x80, URZ ;  /* 0x00000080080c7890 */ /* 0x008fe4000ff3e0ff */
[----:B------:R-:W-:Y:S02]  /*02e0*/  UIADD3 UR8, UP0, UPT, UR8, 0x180, URZ ;  /* 0x0000018008087890 */ /* 0x000fe4000ff1e0ff */
[----:B------:R-:W-:Y:S02]  /*02f0*/  UIADD3.X UR13, UPT, UPT, URZ, UR9, URZ, UP1, !UPT ;  /* 0x00000009ff0d7290 */ /* 0x000fe40008ffe4ff */
[----:B------:R-:W-:-:S07]  /*0300*/  UIADD3.X UR9, UPT, UPT, URZ, UR9, URZ, UP0, !UPT ;  /* 0x00000009ff097290 */ /* 0x000fce00087fe4ff */
[----:B------:R3:W-:Y:S02]  /*0310*/  UTMACCTL.PF [UR12] ;  /* 0x000000000c0079b9 */ /* 0x0007e40008040000 */
[----:B------:R3:W-:Y:S02]  /*0320*/  UTMACCTL.PF [UR8] ;  /* 0x00000000080079b9 */ /* 0x0007e40008040000 */
[----:B---3--:R-:W-:Y:S01]  /*0330*/  NOP ;  /* 0x0000000000007918 */ /* 0x008fe20000000000 */
.L_x_5:
[----:B------:R-:W-:Y:S05]  /*0340*/  BSYNC.RECONVERGENT B0 ;  /* 0x0000000000007941 */ /* 0x000fea0003800200 */
.L_x_4:
[----:B------:R-:W-:Y:S04]  /*0350*/  BSSY.RECONVERGENT B0, `(.L_x_6) ;  /* 0x000000a000007945 */ /* 0x000fe80003800200 */
        /* <DEDUP_REMOVED lines=9> */
.L_x_7:
[----:B------:R-:W-:Y:S05]  /*03f0*/  BSYNC.RECONVERGENT B0 ;  /* 0x0000000000007941 */ /* 0x000fea0003800200 */
.L_x_6:
[----:B------:R-:W3:Y:S01]  /*0400*/  LDCU.64 UR8, c[0x0][0x888] ;  /* 0x00011100ff0877ac */ /* 0x000ee20008000a00 */
[----:B------:R-:W-:Y:S02]  /*0410*/  UISETP.EQ.U32.AND UP1, UPT, UR6, URZ, UPT ;  /* 0x000000ff0600728c */ /* 0x000fe4000bf22070 */
[----:B------:R-:W-:Y:S02]  /*0420*/  UPLOP3.LUT UP5, UPT, UPT, UPT, UPT, 0x80, 0x8 ;  /* 0x000000000008789c */ /* 0x000fe40003faf070 */
[----:B---3--:R-:W-:-:S04]  /*0430*/  UISETP.NE.U32.AND UP0, UPT, UR8, URZ, UPT ;  /* 0x000000ff0800728c */ /* 0x008fc8000bf05070 */
[----:B------:R-:W-:-:S04]  /*0440*/  UISETP.NE.AND.EX UP0, UPT, UR9, URZ, UPT, UP0 ;  /* 0x000000ff0900728c */ /* 0x000fc8000bf05300 */
[----:B------:R-:W-:-:S04]  /*0450*/  UISETP.EQ.OR.EX UP2, UPT, UR7, URZ, !UP0, UP1 ;  /* 0x000000ff0700728c */ /* 0x000fc8000c742710 */
[----:B------:R-:W-:-:S05]  /*0460*/  UP2UR UR44, UPR, URZ, 0x4 ;  /* 0x00000004ff2c7883 */ /* 0x000fca0008000000 */
[----:B------:R-:W-:Y:S07]  /*0470*/  BRA.U !UP2, `(.L_x_8) ;  /* 0x000000010a207547 */ /* 0x000fee000b800000 */
[----:B------:R-:W-:Y:S01]  /*0480*/  UISETP.NE.U32.AND UP2, UPT, UR6, URZ, UPT ;  /* 0x000000ff0600728c */ /* 0x000fe2000bf45070 */
[----:B-----5:R-:W-:Y:S01]  /*0490*/  FSETP.NEU.AND P0, PT, R81, RZ, PT ;  /* 0x000000ff5100720b */ /* 0x020fe20003f0d000 */
[----:B------:R-:W-:Y:S02]  /*04a0*/  USEL UR6, URZ, 0xffffffff, UP0 ;  /* 0xffffffffff067887 */ /* 0x000fe40008000000 */
[----:B------:R-:W-:-:S10]  /*04b0*/  UISETP.NE.AND.EX UP2, UPT, UR7, URZ, UPT, UP2 ;  /* 0x000000ff0700728c */ /* 0x000fd4000bf45320 */
[----:B------:R-:W-:Y:S01]  /*04c0*/  VOTEU.ANY UP1, P0 ;  /* 0x0000000000ff7886 */ /* 0x000fe20000020100 */
[----:B------:R-:W-:-:S04]  /*04d0*/  @!UP2 USEL UR6, URZ, 0xffffffff, UP1 ;  /* 0xffffffffff06a887 */ /* 0x000fc80008800000 */
[----:B------:R-:W-:-:S04]  /*04e0*/  ULOP3.LUT UR6, UR6, 0x1, URZ, 0xc0, !UPT ;  /* 0x0000000106067892 */ /* 0x000fc8000f8ec0ff */
[----:B------:R-:W-:-:S11]  /*04f0*/  UISETP.NE.U32.AND UP5, UPT, UR6, 0x1, UPT ;  /* 0x000000010600788c */ /* 0x000fd6000bfa5070 */
.L_x_8:
[----:B------:R-:W3:Y:S01]  /*0500*/  SHFL.IDX PT, R0, R169, RZ, 0x1f ;  /* 0x00001fffa9007589 */ /* 0x000ee200000e0000 */
[----:B------:R-:W-:-:S04]  /*0510*/  UISETP.NE.AND UP1, UPT, UR10, 0x2, UPT ;  /* 0x000000020a00788c */ /* 0x000fc8000bf25270 */
[----:B------:R-:W-:Y:S02]  /*0520*/  UISETP.EQ.AND UP2, UPT, UR5, URZ, !UP1 ;  /* 0x000000ff0500728c */ /* 0x000fe4000cf42270 */
[----:B------:R-:W-:-:S04]  /*0530*/  USEL UR7, URZ, 0x1, UP1 ;  /* 0x00000001ff077887 */ /* 0x000fc80008800000 */
[----:B------:R-:W-:Y:S02]  /*0540*/  PLOP3.LUT P5, PT, P1, PT, UP2, 0x80, 0x8 ;  /* 0x000000000008781c */ /* 0x000fe40000faf028 */
[----:B---3--:R-:W-:-:S13]  /*0550*/  ISETP.NE.AND P0, PT, R0, RZ, PT ;  /* 0x000000ff0000720c */ /* 0x008fda0003f05270 */
[----:B------:R-:W-:Y:S05]  /*0560*/  @P0 BRA `(.L_x_9) ;  /* 0x00000000003c0947 */ /* 0x000fea0003800000 */
[----:B------:R-:W-:Y:S01]  /*0570*/  UMOV UR8, 0x400 ;  /* 0x0000040000087882 */ /* 0x000fe20000000000 */
[----:B------:R-:W-:Y:S01]  /*0580*/  UMOV UR6, 0x1 ;  /* 0x0000000100067882 */ /* 0x000fe20000000000 */
[----:B------:R-:W-:Y:S02]  /*0590*/  ULEA UR8, UR37, UR8, 0x18 ;  /* 0x0000000825087291 */ /* 0x000fe4000f8ec0ff */
[----:B------:R-:W-:-:S04]  /*05a0*/  UIADD3 UR12, UPT, UPT, -UR6, 0x100000, URZ ;  /* 0x00100000060c7890 */ /* 0x000fc8000fffe1ff */
[----:B------:R-:W-:Y:S02]  /*05b0*/  USHF.L.U32 UR13, UR12, 0xb, URZ ;  /* 0x0000000b0c0d7899 */ /* 0x000fe400080006ff */
[----:B------:R-:W-:Y:S01]  /*05c0*/  USHF.L.U32 UR12, UR12, 0x1, URZ ;  /* 0x000000010c0c7899 */ /* 0x000fe200080006ff */
[----:B------:R-:W-:Y:S01]  /*05d0*/  ELECT P0, URZ, PT ;  /* 0x0000000000ff782f */ /* 0x000fe20003800000 */
[----:B------:R-:W3:Y:S10]  /*05e0*/  FENCE.VIEW.ASYNC.S ;  /* 0x00000000000073c6 */ /* 0x000ef40000000000 */
[----:B---3--:R3:W4:Y:S01]  /*05f0*/  SYNCS.EXCH.64 URZ, [UR8], UR12 ;  /* 0x0000000c08ff75b2 */ /* 0x0087220008000100 */
[----:B------:R3:W1:Y:S01]  /*0600*/  SYNCS.EXCH.64 URZ, [UR8+0x18], UR12 ;  /* 0x0000180c08ff75b2 */ /* 0x0006620008000100 */
[----:B------:R3:W1:Y:S01]  /*0610*/  SYNCS.EXCH.64 URZ, [UR8+0x8], UR12 ;  /* 0x0000080c08ff75b2 */ /* 0x0006620008000100 */
[----:B------:R3:W1:Y:S01]  /*0620*/  SYNCS.EXCH.64 URZ, [UR8+0x20], UR12 ;  /* 0x0000200c08ff75b2 */ /* 0x0006620008000100 */
[----:B------:R3:W1:Y:S01]  /*0630*/  SYNCS.EXCH.64 URZ, [UR8+0x10], UR12 ;  /* 0x0000100c08ff75b2 */ /* 0x0006620008000100 */
[----:B------:R3:W1:Y:S01]  /*0640*/  SYNCS.EXCH.64 URZ, [UR8+0x28], UR12 ;  /* 0x0000280c08ff75b2 */ /* 0x0006620008000100 */
[----:B------:R-:W-:Y:S01]  /*0650*/  NOP ;  /* 0x0000000000007918 */ /* 0x000fe20000000000 */
.L_x_9:
[----:B------:R-:W2:Y:S01]  /*0660*/  SHFL.IDX PT, R0, R169, RZ, 0x1f ;  /* 0x00001fffa9007589 */ /* 0x000ea200000e0000 */
[----:B------:R-:W-:Y:S01]  /*0670*/  NOP ;  /* 0x0000000000007918 */ /* 0x000fe20000000000 */
[----:B--2---:R-:W-:-:S13]  /*0680*/  ISETP.NE.AND P0, PT, R0, 0x1, PT ;  /* 0x000000010000780c */ /* 0x004fda0003f05270 */
[----:B------:R-:W-:Y:S05]  /*0690*/  @P0 BRA `(.L_x_10) ;  /* 0x00000000003c0947 */ /* 0x000fea0003800000 */
[----:B------:R-:W-:Y:S01]  /*06a0*/  UMOV UR9, 0x400 ;  /* 0x0000040000097882 */ /* 0x000fe20000000000 */
[----:B---3--:R-:W-:Y:S01]  /*06b0*/  UMOV UR8, 0x20 ;  /* 0x0000002000087882 */ /* 0x008fe20000000000 */
[----:B------:R-:W-:Y:S01]  /*06c0*/  UMOV UR6, 0x80 ;  /* 0x0000008000067882 */ /* 0x000fe20000000000 */
[----:B------:R-:W-:Y:S02]  /*06d0*/  ULEA UR9, UR37, UR9, 0x18 ;  /* 0x0000000925097291 */ /* 0x000fe4000f8ec0ff */
[----:B------:R-:W-:-:S04]  /*06e0*/  UIADD3 UR12, UPT, UPT, -UR8, 0x100000, URZ ;  /* 0x00100000080c7890 */ /* 0x000fc8000fffe1ff */
[----:B------:R-:W-:Y:S02]  /*06f0*/  USHF.L.U32 UR13, UR12, 0xb, URZ ;  /* 0x0000000b0c0d7899 */ /* 0x000fe400080006ff */
[----:B------:R-:W-:Y:S02]  /*0700*/  USHF.L.U32 UR12, UR12, 0x1, URZ ;  /* 0x000000010c0c7899 */ /* 0x000fe400080006ff */
[----:B------:R-:W-:-:S04]  /*0710*/  UIADD3 UR14, UPT, UPT, -UR6, 0x100000, URZ ;  /* 0x00100000060e7890 */ /* 0x000fc8000fffe1ff */
[----:B------:R-:W-:Y:S02]  /*0720*/  USHF.L.U32 UR15, UR14, 0xb, URZ ;  /* 0x0000000b0e0f7899 */ /* 0x000fe400080006ff */
[----:B------:R-:W-:Y:S01]  /*0730*/  USHF.L.U32 UR14, UR14, 0x1, URZ ;  /* 0x000000010e0e7899 */ /* 0x000fe200080006ff */
[----:B------:R-:W-:Y:S01]  /*0740*/  ELECT P0, URZ, PT ;  /* 0x0000000000ff782f */ /* 0x000fe20003800000 */
[----:B------:R-:W2:Y:S02]  /*0750*/  FENCE.VIEW.ASYNC.S ;  /* 0x00000000000073c6 */ /* 0x000ea40000000000 */
[----:B--2---:R2:W3:Y:S08]  /*0760*/  SYNCS.EXCH.64 URZ, [UR9+0x30], UR12 ;  /* 0x0000300c09ff75b2 */ /* 0x0044f00008000100 */
[----:B------:R2:W1:Y:S01]  /*0770*/  SYNCS.EXCH.64 URZ, [UR9+0x38], UR14 ;  /* 0x0000380e09ff75b2 */ /* 0x0004620008000100 */
[----:B------:R-:W-:Y:S01]  /*0780*/  NOP ;  /* 0x0000000000007918 */ /* 0x000fe20000000000 */
.L_x_10:
[----:B------:R-:W4:Y:S01]  /*0790*/  SHFL.IDX PT, R0, R169, RZ, 0x1f ;  /* 0x00001fffa9007589 */ /* 0x000f2200000e0000 */
[----:B------:R-:W-:Y:S01]  /*07a0*/  NOP ;  /* 0x0000000000007918 */ /* 0x000fe20000000000 */
[----:B----4-:R-:W-:-:S13]  /*07b0*/  ISETP.NE.AND P0, PT, R0, 0x3, PT ;  /* 0x000000030000780c */ /* 0x010fda0003f05270 */
[----:B------:R-:W-:Y:S05]  /*07c0*/  @P0 BRA `(.L_x_11) ;  /* 0x00000000002c0947 */ /* 0x000fea0003800000 */
[----:B---3--:R-:W-:Y:S01]  /*07d0*/  UMOV UR8, 0x400 ;  /* 0x0000040000087882 */ /* 0x008fe20000000000 */
[----:B------:R-:W-:Y:S01]  /*07e0*/  UMOV UR6, 0x20 ;  /* 0x0000002000067882 */ /* 0x000fe20000000000 */
[----:B------:R-:W-:Y:S02]  /*07f0*/  ULEA UR8, UR37, UR8, 0x18 ;  /* 0x0000000825087291 */ /* 0x000fe4000f8ec0ff */
[----:B--2---:R-:W-:-:S04]  /*0800*/  UIADD3 UR12, UPT, UPT, -UR6, 0x100000, URZ ;  /* 0x00100000060c7890 */ /* 0x004fc8000fffe1ff */
[----:B------:R-:W-:Y:S02]  /*0810*/  USHF.L.U32 UR13, UR12, 0xb, URZ ;  /* 0x0000000b0c0d7899 */ /* 0x000fe400080006ff */
[----:B------:R-:W-:Y:S01]  /*0820*/  USHF.L.U32 UR12, UR12, 0x1, URZ ;  /* 0x000000010c0c7899 */ /* 0x000fe200080006ff */
[----:B------:R-:W-:Y:S01]  /*0830*/  ELECT P0, URZ, PT ;  /* 0x0000000000ff782f */ /* 0x000fe20003800000 */
[----:B------:R-:W2:Y:S10]  /*0840*/  FENCE.VIEW.ASYNC.S ;  /* 0x00000000000073c6 */ /* 0x000eb40000000000 */
[----:B--2---:R4:W2:Y:S01]  /*0850*/  SYNCS.EXCH.64 URZ, [UR8+0x40], UR12 ;  /* 0x0000400c08ff75b2 */ /* 0x0048a20008000100 */
[----:B------:R4:W3:Y:S02]  /*0860*/  SYNCS.EXCH.64 URZ, [UR8+0x48], UR12 ;  /* 0x0000480c08ff75b2 */ /* 0x0008e40008000100 */
[----:B----4-:R-:W-:Y:S01]  /*0870*/  NOP ;  /* 0x0000000000007918 */ /* 0x010fe20000000000 */
.L_x_11:
[----:B------:R-:W4:Y:S01]  /*0880*/  SHFL.IDX PT, R0, R169, RZ, 0x1f ;  /* 0x00001fffa9007589 */ /* 0x000f2200000e0000 */
[----:B------:R-:W-:Y:S01]  /*0890*/  NOP ;  /* 0x0000000000007918 */ /* 0x000fe20000000000 */
[----:B----4-:R-:W-:-:S13]  /*08a0*/  ISETP.NE.AND P0, PT, R0, 0x4, PT ;  /* 0x000000040000780c */ /* 0x010fda0003f05270 */
[----:B------:R-:W-:Y:S05]  /*08b0*/  @P0 BRA `(.L_x_12) ;  /* 0x0000000000480947 */ /* 0x000fea0003800000 */
[----:B--2---:R-:W-:Y:S01]  /*08c0*/  UMOV UR9, 0x1e0 ;  /* 0x000001e000097882 */ /* 0x004fe20000000000 */
[----:B---3--:R-:W-:Y:S01]  /*08d0*/  UMOV UR8, 0x400 ;  /* 0x0000040000087882 */ /* 0x008fe20000000000 */
[----:B------:R-:W-:Y:S01]  /*08e0*/  USEL UR9, UR9, 0x1a0, UP5 ;  /* 0x000001a009097887 */ /* 0x000fe2000a800000 */
        /* <DEDUP_REMOVED lines=10> */
[----:B--2---:R4:W2:Y:S08]  /*0990*/  SYNCS.EXCH.64 URZ, [UR8+0x50], UR12 ;  /* 0x0000500c08ff75b2 */ /* 0x0048b00008000100 */
[----:B------:R4:W3:Y:S01]  /*09a0*/  SYNCS.EXCH.64 URZ, [UR8+0x60], UR14 ;  /* 0x0000600e08ff75b2 */ /* 0x0008e20008000100 */
[----:B------:R4:W1:Y:S01]  /*09b0*/  SYNCS.EXCH.64 URZ, [UR8+0x58], UR12 ;  /* 0x0000580c08ff75b2 */ /* 0x0008620008000100 */
[----:B------:R4:W1:Y:S02]  /*09c0*/  SYNCS.EXCH.64 URZ, [UR8+0x68], UR14 ;  /* 0x0000680e08ff75b2 */ /* 0x0008640008000100 */
[----:B----4-:R-:W-:Y:S01]  /*09d0*/  NOP ;  /* 0x0000000000007918 */ /* 0x010fe20000000000 */
.L_x_12:
[----:B------:R-:W4:Y:S01]  /*09e0*/  SHFL.IDX PT, R0, R169, RZ, 0x1f ;  /* 0x00001fffa9007589 */ /* 0x000f2200000e0000 */
[----:B------:R-:W-:Y:S01]  /*09f0*/  NOP ;  /* 0x0000000000007918 */ /* 0x000fe20000000000 */
[----:B----4-:R-:W-:-:S13]  /*0a00*/  ISETP.NE.AND P0, PT, R0, 0x5, PT ;  /* 0x000000050000780c */ /* 0x010fda0003f05270 */
[----:B------:R-:W-:Y:S05]  /*0a10*/  @P0 BRA `(.L_x_13) ;  /* 0x0000000000540947 */ /* 0x000fea0003800000 */
[----:B--2---:R-:W-:Y:S01]  /*0a20*/  UMOV UR9, 0x400 ;  /* 0x0000040000097882 */ /* 0x004fe20000000000 */
        /* <DEDUP_REMOVED lines=14> */
[----:B------:R4:W1:Y:S01]  /*0b10*/  SYNCS.EXCH.64 URZ, [UR9+0x98], UR14 ;  /* 0x0000980e09ff75b2 */ /* 0x0008620008000100 */
[----:B------:R4:W1:Y:S01]  /*0b20*/  SYNCS.EXCH.64 URZ, [UR9+0x80], UR12 ;  /* 0x0000800c09ff75b2 */ /* 0x0008620008000100 */
[----:B------:R4:W1:Y:S01]  /*0b30*/  SYNCS.EXCH.64 URZ, [UR9+0xa0], UR14 ;  /* 0x0000a00e09ff75b2 */ /* 0x0008620008000100 */
[----:B------:R4:W1:Y:S01]  /*0b40*/  SYNCS.EXCH.64 URZ, [UR9+0x88], UR12 ;  /* 0x0000880c09ff75b2 */ /* 0x0008620008000100 */
[----:B------:R4:W1:Y:S02]  /*0b50*/  SYNCS.EXCH.64 URZ, [UR9+0xa8], UR14 ;  /* 0x0000a80e09ff75b2 */ /* 0x0008640008000100 */
[----:B----4-:R-:W-:Y:S01]  /*0b60*/  NOP ;  /* 0x0000000000007918 */ /* 0x010fe20000000000 */
.L_x_13:
[----:B------:R-:W4:Y:S01]  /*0b70*/  SHFL.IDX PT, R0, R169, RZ, 0x1f ;  /* 0x00001fffa9007589 */ /* 0x000f2200000e0000 */
[----:B------:R-:W-:Y:S01]  /*0b80*/  ISETP.NE.OR P1, PT, RZ, UR10, !P1 ;  /* 0x0000000aff007c0c */ /* 0x000fe2000cf25670 */
        /* <DEDUP_REMOVED lines=12> */
[----:B------:R4:W3:Y:S01]  /*0c50*/  SYNCS.EXCH.64 URZ, [UR8+0xc0], UR12 ;  /* 0x0000c00c08ff75b2 */ /* 0x0008e20008000100 */
[----:B------:R4:W1:Y:S01]  /*0c60*/  SYNCS.EXCH.64 URZ, [UR8+0xb8], UR12 ;  /* 0x0000b80c08ff75b2 */ /* 0x0008620008000100 */
[----:B------:R4:W1:Y:S02]  /*0c70*/  SYNCS.EXCH.64 URZ, [UR8+0xc8], UR12 ;  /* 0x0000c80c08ff75b2 */ /* 0x0008640008000100 */
[----:B----4-:R-:W-:Y:S01]  /*0c80*/  NOP ;  /* 0x0000000000007918 */ /* 0x010fe20000000000 */
.L_x_14:
[----:B------:R-:W-:Y:S01]  /*0c90*/  VOTEU.ALL UP1, P1 ;  /* 0x0000000000ff7886 */ /* 0x000fe20000820000 */
[----:B---3--:R-:W3:Y:S01]  /*0ca0*/  LDCU UR8, c[0x0][0x36c] ;  /* 0x00006d80ff0877ac */ /* 0x008ee20008000800 */
[----:B------:R-:W-:Y:S01]  /*0cb0*/  NOP ;  /* 0x0000000000007918 */ /* 0x000fe20000000000 */
[----:B------:R-:W-:Y:S01]  /*0cc0*/  LOP3.LUT R10, R166, 0x1f, RZ, 0xc0, !PT ;  /* 0x0000001fa60a7812 */ /* 0x000fe200078ec0ff */
[----:B--2---:R-:W-:Y:S01]  /*0cd0*/  UMOV UR12, 0x20 ;  /* 0x00000020000c7882 */ /* 0x004fe20000000000 */
[----:B------:R-:W-:Y:S01]  /*0ce0*/  @!UP1 UMOV UR6, 0x400 ;  /* 0x0000040000069882 */ /* 0x000fe20000000000 */
[----:B------:R-:W-:-:S04]  /*0cf0*/  @!UP1 UIADD3 UR12, UPT, UPT, -UR12, 0x100000, URZ ;  /* 0x001000000c0c9890 */ /* 0x000fc8000fffe1ff */
[----:B------:R-:W-:Y:S02]  /*0d00*/  @!UP1 USHF.L.U32 UR13, UR12, 0xb, URZ ;  /* 0x0000000b0c0d9899 */ /* 0x000fe400080006ff */
[----:B------:R-:W-:Y:S02]  /*0d10*/  @!UP1 USHF.L.U32 UR12, UR12, 0x1, URZ ;  /* 0x000000010c0c9899 */ /* 0x000fe400080006ff */
[----:B------:R-:W-:Y:S01]  /*0d20*/  @!UP1 ULEA UR6, UR37, UR6, 0x18 ;  /* 0x0000000625069291 */ /* 0x000fe2000f8ec0ff */
[----:B------:R-:W-:Y:S01]  /*0d30*/  VOTEU.ALL UP1, P1 ;  /* 0x0000000000ff7886 */ /* 0x000fe20000820000 */
[----:B------:R-:W-:Y:S01]  /*0d40*/  UISETP.NE.AND UP4, UPT, UR10, URZ, UPT ;  /* 0x000000ff0a00728c */ /* 0x000fe2000bf85270 */
[----:B------:R-:W2:Y:S09]  /*0d50*/  FENCE.VIEW.ASYNC.S ;  /* 0x00000000000073c6 */ /* 0x000eb20000000000 */
[----:B--2---:R2:W4:Y:S01]  /*0d60*/  @!UP1 SYNCS.EXCH.64 URZ, [UR6+0xd0], UR12 ;  /* 0x0000d00c06ff95b2 */ /* 0x0045220008000100 */
[----:B---3--:R-:W-:-:S09]  /*0d70*/  UISETP.EQ.U32.AND UP1, UPT, UR8, 0x1, UPT ;  /* 0x000000010800788c */ /* 0x008fd2000bf22070 */
[----:B------:R-:W-:Y:S05]  /*0d80*/  BRA.U !UP1, `(.L_x_15) ;  /* 0x0000000109087547 */ /* 0x000fea000b800000 */
[----:B-1--4-:R-:W-:Y:S01]  /*0d90*/  UCGABAR_ARV ;  /* 0x00000000000079c7 */ /* 0x012fe20008000000 */
[----:B------:R-:W-:Y:S05]  /*0da0*/  BRA `(.L_x_16) ;  /* 0x0000000000047947 */ /* 0x000fea0003800000 */
.L_x_15:
[----:B-1--4-:R-:W-:Y:S01]  /*0db0*/  NOP ;  /* 0x0000000000007918 */ /* 0x012fe20000000000 */
.L_x_16:
[----:B------:R-:W1:Y:S01]  /*0dc0*/  S2R R164, SR_CTAID.Y ;  /* 0x0000000000a47919 */ /* 0x000e620000002600 */
[----:B------:R-:W-:-:S05]  /*0dd0*/  CS2R.32 R155, SR_CgaSize ;  /* 0x00000000009b7805 */ /* 0x000fca0000008a00 */
[----:B------:R-:W-:-:S05]  /*0de0*/  IMAD R155, R155, -0xa0, RZ ;  /* 0xffffff609b9b7824 */ /* 0x000fca00078e02ff */
[----:B--2---:R-:W-:-:S14]  /*0df0*/  R2UR UR6, R155 ;  /* 0x000000009b0672ca */ /* 0x004fdc00000e0000 */
[----:B------:R-:W2:Y:S01]  /*0e00*/  LDCU UR6, c[0x0][UR6+0x2b4] ;  /* 0x00005680060677ac */ /* 0x000ea20008000800 */
[----:B------:R-:W-:-:S05]  /*0e10*/  CS2R.32 R0, SR_CgaSize ;  /* 0x0000000000007805 */ /* 0x000fca0000008a00 */
[----:B------:R-:W-:-:S06]  /*0e20*/  IMAD R0, R0, -0xa0, RZ ;  /* 0xffffff6000007824 */ /* 0x000fcc00078e02ff */
[----:B------:R-:W3:Y:S01]  /*0e30*/  LDC R0, c[0x0][R0+0x2a4] ;  /* 0x0000a90000007b82 */ /* 0x000ee20000000800 */
[----:B------:R-:W-:Y:S01]  /*0e40*/  PRMT R8, RZ, 0x7610, R8 ;  /* 0x00007610ff087816 */ /* 0x000fe20000000008 */
[----:B------:R-:W4:Y:S01]  /*0e50*/  S2R R11, SR_CTAID.X ;  /* 0x00000000000b7919 */ /* 0x000f220000002500 */
[----:B------:R-:W-:-:S05]  /*0e60*/  CS2R.32 R155, SR_CgaSize ;  /* 0x00000000009b7805 */ /* 0x000fca0000008a00 */
[----:B------:R-:W-:-:S05]  /*0e70*/  IMAD R155, R155, -0xa0, RZ ;  /* 0xffffff609b9b7824 */ /* 0x000fca00078e02ff */
[----:B------:R-:W-:-:S14]  /*0e80*/  R2UR UR8, R155 ;  /* 0x000000009b0872ca */ /* 0x000fdc00000e0000 */
[----:B------:R-:W3:Y:S01]  /*0e90*/  LDCU UR8, c[0x0][UR8+0x2b0] ;  /* 0x00005600080877ac */ /* 0x000ee20008000800 */
[----:B------:R-:W-:Y:S01]  /*0ea0*/  UISETP.NE.AND UP2, UPT, UR10, 0x2, UPT ;  /* 0x000000020a00788c */ /* 0x000fe2000bf45270 */
[----:B------:R-:W2:Y:S01]  /*0eb0*/  LDC R9, c[0x0][0xb24] ;  /* 0x0002c900ff097b82 */ /* 0x000ea20000000800 */
[----:B------:R-:W-:-:S05]  /*0ec0*/  CS2R.32 R2, SR_CgaSize ;  /* 0x0000000000027805 */ /* 0x000fca0000008a00 */
[----:B------:R-:W-:-:S06]  /*0ed0*/  IMAD R2, R2, -0xa0, RZ ;  /* 0xffffff6002027824 */ /* 0x000fcc00078e02ff */
[----:B------:R-:W3:Y:S08]  /*0ee0*/  LDC R2, c[0x0][R2+0x2a0] ;  /* 0x0000a80002027b82 */ /* 0x000ef00000000800 */
[----:B------:R-:W3:Y:S01]  /*0ef0*/  LDC R72, c[0x0][0xb24] ;  /* 0x0002c900ff487b82 */ /* 0x000ee20000000800 */
[----:B-1----:R-:W-:-:S07]  /*0f00*/  I2FP.F32.U32 R3, R164 ;  /* 0x000000a400037245 */ /* 0x002fce0000201000 */
[----:B------:R-:W1:Y:S01]  /*0f10*/  S2UR UR36, SR_CTAID.Z ;  /* 0x00000000002479c3 */ /* 0x000e620000002700 */
[----:B--2---:R-:W-:Y:S01]  /*0f20*/  ISETP.GE.AND P0, PT, R9, 0x1, PT ;  /* 0x000000010900780c */ /* 0x004fe20003f06270 */
[----:B----4-:R-:W-:Y:S01]  /*0f30*/  IMAD.MOV.U32 R155, RZ, RZ, R11 ;  /* 0x000000ffff9b7224 */ /* 0x010fe200078e000b */
[----:B------:R-:W-:Y:S01]  /*0f40*/  I2FP.F32.U32 R4, R11 ;  /* 0x0000000b00047245 */ /* 0x000fe20000201000 */
[----:B------:R-:W-:Y:S01]  /*0f50*/  FMUL R3, R3, UR6 ;  /* 0x0000000603037c20 */ /* 0x000fe20008400000 */
[----:B------:R-:W2:Y:S03]  /*0f60*/  LDCU UR6, c[0x0][0xb30] ;  /* 0x00016600ff0677ac */ /* 0x000ea60008000800 */
[----:B---3--:R-:W-:Y:S01]  /*0f70*/  FMUL R4, R4, UR8 ;  /* 0x0000000804047c20 */ /* 0x008fe20008400000 */
[----:B------:R-:W3:Y:S08]  /*0f80*/  F2I.U32.TRUNC.NTZ R143, R3 ;  /* 0x00000003008f7305 */ /* 0x000ef0000020f000 */
[----:B------:R-:W4:Y:S01]  /*0f90*/  F2I.U32.TRUNC.NTZ R154, R4 ;  /* 0x00000004009a7305 */ /* 0x000f22000020f000 */
[----:B--2---:R-:W-:Y:S01]  /*0fa0*/  UISETP.NE.AND UP3, UPT, UR6, 0x1, UPT ;  /* 0x000000010600788c */ /* 0x004fe2000bf65270 */
[----:B---3--:R-:W-:-:S05]  /*0fb0*/  IADD3 R143, PT, PT, -R143, RZ, RZ ;  /* 0x000000ff8f8f7210 */ /* 0x008fca0007ffe1ff */
[----:B------:R-:W-:Y:S01]  /*0fc0*/  IMAD R143, R0, R143, R164 ;  /* 0x0000008f008f7224 */ /* 0x000fe200078e02a4 */
[----:B------:R-:W-:Y:S01]  /*0fd0*/  PRMT R0, RZ, 0x7610, R0 ;  /* 0x00007610ff007816 */ /* 0x000fe20000000000 */
[----:B----4-:R-:W-:-:S04]  /*0fe0*/  IMAD.MOV R154, RZ, RZ, -R154 ;  /* 0x000000ffff9a7224 */ /* 0x010fc800078e0a9a */
[----:B------:R-:W-:Y:S01]  /*0ff0*/  IMAD R154, R2, R154, R11 ;  /* 0x0000009a029a7224 */ /* 0x000fe200078e020b */
[----:B-1----:R-:W-:Y:S06]  /*1000*/  BRA.U UP4, `(.L_x_17) ;  /* 0x0000000104247547 */ /* 0x002fec000b800000 */
[----:B------:R-:W-:Y:S01]  /*1010*/  ISETP.NE.AND P1, PT, R143, RZ, PT ;  /* 0x000000ff8f00720c */ /* 0x000fe20003f25270 */
[----:B------:R-:W-:Y:S01]  /*1020*/  IMAD.MOV.U32 R0, RZ, RZ, 0x3 ;  /* 0x00000003ff007424 */ /* 0x000fe200078e00ff */
[C---:B------:R-:W-:Y:S02]  /*1030*/  LOP3.LUT R3, R154.reuse, 0xfffffffe, RZ, 0xc0, !PT ;  /* 0xfffffffe9a037812 */ /* 0x040fe400078ec0ff */
[----:B------:R-:W-:Y:S02]  /*1040*/  ISETP.LT.U32.OR P1, PT, R154, 0x2, !P1 ;  /* 0x000000029a00780c */ /* 0x000fe40004f21470 */
[----:B------:R-:W-:Y:S02]  /*1050*/  SHF.L.U32 R0, R0, R3, RZ ;  /* 0x0000000300007219 */ /* 0x000fe400000006ff */
[----:B------:R-:W-:Y:S02]  /*1060*/  SEL R5, RZ, 0x1, !P1 ;  /* 0x00000001ff057807 */ /* 0x000fe40004800000 */
[----:B------:R-:W-:-:S05]  /*1070*/  SEL R2, RZ, 0x2, !P1 ;  /* 0x00000002ff027807 */ /* 0x000fca0004800000 */
[----:B------:R-:W-:-:S05]  /*1080*/  IMAD.IADD R2, R5, 0x1, R2 ;  /* 0x0000000105027824 */ /* 0x000fca00078e0202 */
[----:B------:R-:W-:Y:S02]  /*1090*/  PRMT R8, R2, 0x7610, R8 ;  /* 0x0000761002087816 */ /* 0x000fe40000000008 */
.L_x_17:
[----:B------:R-:W-:Y:S05]  /*10a0*/  @!P0 BRA `(.L_x_18) ;  /* 0x0000000000b88947 */ /* 0x000fea0003800000 */
[----:B------:R-:W1:Y:S01]  /*10b0*/  LDC.64 R4, c[0x0][0xb18] ;  /* 0x0002c600ff047b82 */ /* 0x000e620000000a00 */
[----:B------:R-:W-:-:S07]  /*10c0*/  ISETP.NE.AND P0, PT, R9, 0x1, PT ;  /* 0x000000010900780c */ /* 0x000fce0003f05270 */
[----:B------:R-:W2:Y:S08]  /*10d0*/  LDC R14, c[0x0][0xb0c] ;  /* 0x0002c300ff0e7b82 */ /* 0x000eb00000000800 */
[----:B------:R-:W3:Y:S08]  /*10e0*/  LDC R13, c[0x0][0x370] ;  /* 0x0000dc00ff0d7b82 */ /* 0x000ef00000000800 */
[----:B------:R-:W4:Y:S01]  /*10f0*/  LDC R16, c[0x0][0x374] ;  /* 0x0000dd00ff107b82 */ /* 0x000f220000000800 */
[----:B-1----:R-:W-:-:S07]  /*1100*/  ISETP.NE.AND P1, PT, R4, 0x1, PT ;  /* 0x000000010400780c */ /* 0x002fce0003f25270 */
[----:B------:R-:W3:Y:S01]  /*1110*/  LDC.64 R6, c[0x0][0xb10] ;  /* 0x0002c400ff067b82 */ /* 0x000ee20000000a00 */
[----:B--2---:R-:W-:-:S07]  /*1120*/  ISETP.NE.AND P2, PT, R14, 0x1, PT ;  /* 0x000000010e00780c */ /* 0x004fce0003f45270 */
[----:B------:R-:W1:Y:S08]  /*1130*/  LDC R12, c[0x0][0xb20] ;  /* 0x0002c800ff0c7b82 */ /* 0x000e700000000800 */
[----:B------:R-:W2:Y:S01]  /*1140*/  LDC.64 R2, c[0x0][0xb28] ;  /* 0x0002ca00ff027b82 */ /* 0x000ea20000000a00 */
[----:B----4-:R-:W-:-:S04]  /*1150*/  IMAD.HI.U32 R15, R16, R5, RZ ;  /* 0x00000005100f7227 */ /* 0x010fc800078e00ff */
[----:B------:R-:W-:-:S04]  /*1160*/  IMAD.HI.U32 R5, R164, R5, RZ ;  /* 0x00000005a4057227 */ /* 0x000fc800078e00ff */
[----:B---3--:R-:W-:-:S04]  /*1170*/  IMAD.HI.U32 R18, R13, R6, RZ ;  /* 0x000000060d127227 */ /* 0x008fc800078e00ff */
[C---:B------:R-:W-:Y:S01]  /*1180*/  IMAD.HI.U32 R20, R11.reuse, R6, RZ ;  /* 0x000000060b147227 */ /* 0x040fe200078e00ff */
[-C--:B------:R-:W-:Y:S02]  /*1190*/  @P2 SHF.R.U32.HI R13, RZ, R7.reuse, R18 ;  /* 0x00000007ff0d2219 */ /* 0x080fe40000011612 */
[-C--:B-1----:R-:W-:Y:S02]  /*11a0*/  @P1 SHF.R.U32.HI R16, RZ, R12.reuse, R15 ;  /* 0x0000000cff101219 */ /* 0x082fe4000001160f */
[----:B------:R-:W-:Y:S02]  /*11b0*/  SHF.R.U32.HI R5, RZ, R12, R5 ;  /* 0x0000000cff057219 */ /* 0x000fe40000011605 */
[----:B------:R-:W-:Y:S02]  /*11c0*/  SHF.R.U32.HI R20, RZ, R7, R20 ;  /* 0x00000007ff147219 */ /* 0x000fe40000011614 */
[----:B------:R-:W-:Y:S01]  /*11d0*/  SEL R5, R164, R5, !P1 ;  /* 0x00000005a4057207 */ /* 0x000fe20004800000 */
[----:B--2---:R-:W-:Y:S01]  /*11e0*/  IMAD.HI.U32 R18, R16, R2, RZ ;  /* 0x0000000210127227 */ /* 0x004fe200078e00ff */
[----:B------:R-:W-:-:S02]  /*11f0*/  SEL R155, R11, R20, !P2 ;  /* 0x000000140b9b7207 */ /* 0x000fc40005000000 */
[----:B------:R-:W-:Y:S01]  /*1200*/  IADD3 R7, PT, PT, -R5, RZ, RZ ;  /* 0x000000ff05077210 */ /* 0x000fe20007ffe1ff */
[----:B------:R-:W-:Y:S01]  /*1210*/  IMAD.HI.U32 R6, R13, R2, RZ ;  /* 0x000000020d067227 */ /* 0x000fe200078e00ff */
[----:B------:R-:W-:-:S03]  /*1220*/  @P0 SHF.R.U32.HI R16, RZ, R3, R18 ;  /* 0x00000003ff100219 */ /* 0x000fc60000011612 */
[----:B------:R-:W-:Y:S01]  /*1230*/  IMAD R7, R4, R7, R164 ;  /* 0x0000000704077224 */ /* 0x000fe200078e02a4 */
[----:B------:R-:W-:Y:S01]  /*1240*/  @P0 SHF.R.U32.HI R13, RZ, R3, R6 ;  /* 0x00000003ff0d0219 */ /* 0x000fe20000011606 */
[----:B------:R-:W-:-:S04]  /*1250*/  IMAD R16, R16, R9, RZ ;  /* 0x0000000910107224 */ /* 0x000fc800078e02ff */
[----:B------:R-:W-:Y:S01]  /*1260*/  IMAD R6, R13, R9, RZ ;  /* 0x000000090d067224 */ /* 0x000fe200078e02ff */
[----:B------:R-:W-:-:S04]  /*1270*/  ISETP.GE.AND P1, PT, R5, R16, PT ;  /* 0x000000100500720c */ /* 0x000fc80003f26270 */
[----:B------:R-:W-:Y:S01]  /*1280*/  ISETP.GE.OR P1, PT, R155, R6, P1 ;  /* 0x000000069b00720c */ /* 0x000fe20000f26670 */
[----:B------:R-:W-:-:S05]  /*1290*/  IMAD.HI.U32 R6, R5, R2, RZ ;  /* 0x0000000205067227 */ /* 0x000fca00078e00ff */
[----:B------:R-:W-:-:S04]  /*12a0*/  SHF.R.U32.HI R6, RZ, R3, R6 ;  /* 0x00000003ff067219 */ /* 0x000fc80000011606 */
[----:B------:R-:W-:-:S03]  /*12b0*/  SEL R6, R5, R6, !P0 ;  /* 0x0000000605067207 */ /* 0x000fc60004000000 */
[----:B------:R-:W-:Y:S01]  /*12c0*/  @!P1 IMAD.HI.U32 R12, R155, R2, RZ ;  /* 0x000000029b0c9227 */ /* 0x000fe200078e00ff */
[----:B------:R-:W-:-:S04]  /*12d0*/  IADD3 R2, PT, PT, -R6, RZ, RZ ;  /* 0x000000ff06027210 */ /* 0x000fc80007ffe1ff */
[----:B------:R-:W-:Y:S01]  /*12e0*/  @!P1 SHF.R.U32.HI R12, RZ, R3, R12 ;  /* 0x00000003ff0c9219 */ /* 0x000fe2000001160c */
[----:B------:R-:W-:-:S03]  /*12f0*/  IMAD R2, R9, R2, R5 ;  /* 0x0000000209027224 */ /* 0x000fc600078e0205 */
[----:B------:R-:W-:-:S05]  /*1300*/  @!P1 SEL R3, R155, R12, !P0 ;  /* 0x0000000c9b039207 */ /* 0x000fca0004000000 */
[--C-:B------:R-:W-:Y:S02]  /*1310*/  @!P1 IMAD.IADD R6, R6, 0x1, -R3.reuse ;  /* 0x0000000106069824 */ /* 0x100fe400078e0a03 */
[----:B------:R-:W-:Y:S01]  /*1320*/  @!P1 IMAD R3, R2, R13, R3 ;  /* 0x0000000d02039224 */ /* 0x000fe200078e0203 */
[----:B------:R-:W-:Y:S01]  /*1330*/  IADD3 R2, PT, PT, -R155, RZ, RZ ;  /* 0x000000ff9b027210 */ /* 0x000fe20007ffe1ff */
[----:B------:R-:W-:Y:S02]  /*1340*/  @!P1 IMAD R5, R6, R9, R155 ;  /* 0x0000000906059224 */ /* 0x000fe400078e029b */
[----:B------:R-:W-:Y:S02]  /*1350*/  @!P1 IMAD.MOV.U32 R155, RZ, RZ, R3 ;  /* 0x000000ffff9b9224 */ /* 0x000fe400078e0003 */
[----:B------:R-:W-:Y:S02]  /*1360*/  IMAD R2, R14, R2, R11 ;  /* 0x000000020e027224 */ /* 0x000fe400078e020b */
[----:B------:R-:W-:-:S02]  /*1370*/  IMAD R164, R5, R4, R7 ;  /* 0x0000000405a47224 */ /* 0x000fc400078e0207 */
[----:B------:R-:W-:Y:S02]  /*1380*/  IMAD R155, R155, R14, R2 ;  /* 0x0000000e9b9b7224 */ /* 0x000fe400078e0202 */
.L_x_18:
[----:B------:R-:W-:Y:S05]  /*1390*/  BRA.U UP3, `(.L_x_19) ;  /* 0x0000000103407547 */ /* 0x000fea000b800000 */
[----:B------:R-:W1:Y:S08]  /*13a0*/  LDC.64 R4, c[0x0][0xb10] ;  /* 0x0002c400ff047b82 */ /* 0x000e700000000a00 */
[----:B------:R-:W2:Y:S08]  /*13b0*/  LDC.64 R2, c[0x0][0xb18] ;  /* 0x0002c600ff027b82 */ /* 0x000eb00000000a00 */
[----:B------:R-:W3:Y:S08]  /*13c0*/  LDC R6, c[0x0][0xb20] ;  /* 0x0002c800ff067b82 */ /* 0x000ef00000000800 */
[----:B------:R-:W4:Y:S01]  /*13d0*/  LDC R12, c[0x0][0xb0c] ;  /* 0x0002c300ff0c7b82 */ /* 0x000f220000000800 */
[----:B-1----:R-:W-:-:S05]  /*13e0*/  IMAD.HI.U32 R4, R155, R4, RZ ;  /* 0x000000049b047227 */ /* 0x002fca00078e00ff */
[----:B------:R-:W-:Y:S01]  /*13f0*/  SHF.R.U32.HI R4, RZ, R5, R4 ;  /* 0x00000005ff047219 */ /* 0x000fe20000011604 */
[----:B--2---:R-:W-:Y:S01]  /*1400*/  IMAD.HI.U32 R3, R164, R3, RZ ;  /* 0x00000003a4037227 */ /* 0x004fe200078e00ff */
[----:B------:R-:W-:-:S04]  /*1410*/  ISETP.NE.AND P0, PT, R2, 0x1, PT ;  /* 0x000000010200780c */ /* 0x000fc80003f05270 */
[----:B---3--:R-:W-:-:S04]  /*1420*/  SHF.R.U32.HI R3, RZ, R6, R3 ;  /* 0x00000006ff037219 */ /* 0x008fc80000011603 */
[----:B------:R-:W-:Y:S02]  /*1430*/  SEL R3, R164, R3, !P0 ;  /* 0x00000003a4037207 */ /* 0x000fe40004000000 */
[----:B----4-:R-:W-:-:S04]  /*1440*/  ISETP.NE.AND P1, PT, R12, 0x1, PT ;  /* 0x000000010c00780c */ /* 0x010fc80003f25270 */
[----:B------:R-:W-:-:S05]  /*1450*/  SEL R6, R155, R4, !P1 ;  /* 0x000000049b067207 */ /* 0x000fca0004800000 */
[----:B------:R-:W-:Y:S02]  /*1460*/  IMAD.IADD R4, R3, 0x1, -R6 ;  /* 0x0000000103047824 */ /* 0x000fe400078e0a06 */
[----:B------:R-:W-:Y:S02]  /*1470*/  IMAD.IADD R3, R6, 0x1, -R3 ;  /* 0x0000000106037824 */ /* 0x000fe400078e0a03 */
[----:B------:R-:W-:Y:S02]  /*1480*/  IMAD R155, R4, R12, R155 ;  /* 0x0000000c049b7224 */ /* 0x000fe400078e029b */
[----:B------:R-:W-:Y:S02]  /*1490*/  IMAD R164, R3, R2, R164 ;  /* 0x0000000203a47224 */ /* 0x000fe400078e02a4 */
.L_x_19:
[----:B------:R-:W-:Y:S05]  /*14a0*/  BRA.U !UP1, `(.L_x_20) ;  /* 0x00000001090c7547 */ /* 0x000fea000b800000 */
[----:B------:R-:W-:Y:S01]  /*14b0*/  UCGABAR_WAIT ;  /* 0x0000000000007dc7 */ /* 0x000fe20008000000 */
[----:B------:R-:W-:Y:S01]  /*14c0*/  CCTL.IVALL ;  /* 0x00000000ff00798f */ /* 0x000fe20002000000 */
[----:B------:R-:W-:Y:S05]  /*14d0*/  BRA `(.L_x_21) ;  /* 0x0000000000047947 */ /* 0x000fea0003800000 */
.L_x_20:
[----:B------:R-:W-:Y:S06]  /*14e0*/  BAR.SYNC.DEFER_BLOCKING 0x0 ;  /* 0x0000000000007b1d */ /* 0x000fec0000010000 */
.L_x_21:
[----:B------:R-:W-:Y:S05]  /*14f0*/  BRA.U UP2, `(.L_x_22) ;  /* 0x0000001102907547 */ /* 0x000fea000b800000 */
[----:B------:R-:W1:Y:S01]  /*1500*/  LDCU UR15, c[0x0][0x38c] ;  /* 0x00007180ff0f77ac */ /* 0x000e620008000800 */
[----:B------:R-:W2:Y:S01]  /*1510*/  LDC R9, c[0x0][0x370] ;  /* 0x0000dc00ff097b82 */ /* 0x000ea20000000800 */
[C---:B------:R-:W-:Y:S01]  /*1520*/  IMAD.SHL.U32 R17, R11.reuse, 0x20, RZ ;  /* 0x000000200b117824 */ /* 0x040fe200078e00ff */
[----:B------:R-:W-:Y:S01]  /*1530*/  PLOP3.LUT P1, PT, PT, PT, UP5, 0x80, 0x8 ;  /* 0x000000000008781c */ /* 0x000fe20003f2f058 */
[----:B------:R-:W-:Y:S01]  /*1540*/  UISETP.NE.AND UP1, UPT, UR10, URZ, UPT ;  /* 0x000000ff0a00728c */ /* 0x000fe2000bf25270 */
[----:B------:R-:W-:Y:S01]  /*1550*/  ISETP.NE.AND P4, PT, R10, RZ, P5 ;  /* 0x000000ff0a00720c */ /* 0x000fe20002f85270 */
[----:B------:R-:W-:Y:S01]  /*1560*/  IMAD.SHL.U32 R16, R11, 0x80, RZ ;  /* 0x000000800b107824 */ /* 0x000fe200078e00ff */
[----:B------:R-:W-:Y:S01]  /*1570*/  PLOP3.LUT P1, PT, P1, PT, PT, 0x8, 0x80 ;  /* 0x000000000080781c */ /* 0x000fe20000f2e170 */
[----:B------:R-:W-:Y:S01]  /*1580*/  IMAD.MOV.U32 R15, RZ, RZ, 0x1 ;  /* 0x00000001ff0f7424 */ /* 0x000fe200078e00ff */
[----:B------:R-:W3:Y:S01]  /*1590*/  LDC R0, c[0x0][0x374] ;  /* 0x0000dd00ff007b82 */ /* 0x000ee20000000800 */
[----:B------:R-:W-:Y:S01]  /*15a0*/  IMAD.MOV.U32 R14, RZ, RZ, RZ ;  /* 0x000000ffff0e7224 */ /* 0x000fe200078e00ff */
[----:B------:R-:W-:Y:S01]  /*15b0*/  CS2R R12, SRZ ;  /* 0x00000000000c7805 */ /* 0x000fe2000001ff00 */
[----:B------:R-:W-:Y:S01]  /*15c0*/  IMAD.MOV.U32 R10, RZ, RZ, 0x1 ;  /* 0x00000001ff0a7424 */ /* 0x000fe200078e00ff */
[----:B------:R-:W-:Y:S01]  /*15d0*/  LOP3.LUT R17, R17, 0x20, RZ, 0xc0, !PT ;  /* 0x0000002011117812 */ /* 0x000fe200078ec0ff */
[----:B------:R-:W4:Y:S01]  /*15e0*/  LDCU.64 UR24, c[0x0][0x348] ;  /* 0x00006900ff1877ac */ /* 0x000f220008000a00 */
[----:B-1----:R-:W-:-:S02]  /*15f0*/  UIADD3 UR4, UPT, UPT, UR15, 0x7f, URZ ;  /* 0x0000007f0f047890 */ /* 0x002fc4000fffe0ff */
[----:B------:R-:W-:Y:S02]  /*1600*/  USEL UR7, UR7, 0x2, UP1 ;  /* 0x0000000207077887 */ /* 0x000fe40008800000 */
[----:B------:R-:W-:Y:S01]  /*1610*/  USHF.R.S32.HI UR22, URZ, 0x1f, UR4 ;  /* 0x0000001fff167899 */ /* 0x000fe20008011404 */
[----:B------:R-:W-:-:S03]  /*1620*/  UMOV UR13, URZ ;  /* 0x000000ff000d7c82 */ /* 0x000fc60008000000 */
[----:B------:R-:W-:Y:S02]  /*1630*/  ULEA.HI UR22, UR22, UR4, URZ, 0x7 ;  /* 0x0000000416167291 */ /* 0x000fe4000f8f38ff */
[----:B------:R-:W-:Y:S02]  /*1640*/  UIADD3 UR4, UPT, UPT, UR15, -0x1, URZ ;  /* 0xffffffff0f047890 */ /* 0x000fe4000fffe0ff */
[----:B------:R-:W-:Y:S02]  /*1650*/  USHF.R.S32.HI UR22, URZ, 0x7, UR22 ;  /* 0x00000007ff167899 */ /* 0x000fe40008011416 */
[----:B------:R-:W-:Y:S02]  /*1660*/  UISETP.GE.U32.AND UP2, UPT, UR4, -0xff, UPT ;  /* 0xffffff010400788c */ /* 0x000fe4000bf46070 */
[----:B------:R-:W-:Y:S02]  /*1670*/  UISETP.LT.U32.AND UP0, UPT, UR22, 0x3, UPT ;  /* 0x000000031600788c */ /* 0x000fe4000bf01070 */
[----:B------:R-:W-:-:S02]  /*1680*/  UIADD3 UR15, UPT, UPT, UR15, 0xfe, URZ ;  /* 0x000000fe0f0f7890 */ /* 0x000fc4000fffe0ff */
[----:B------:R-:W-:-:S04]  /*1690*/  USEL UR21, UR22, 0x3, UP0 ;  /* 0x0000000316157887 */ /* 0x000fc80008000000 */
[----:B------:R-:W-:Y:S02]  /*16a0*/  UIADD3 UR6, UPT, UPT, UR21, -0x1, URZ ;  /* 0xffffffff15067890 */ /* 0x000fe4000fffe0ff */
[----:B------:R-:W-:Y:S02]  /*16b0*/  @UP2 UIADD3 UR6, UPT, UPT, UR21, URZ, URZ ;  /* 0x000000ff15062290 */ /* 0x000fe4000fffe0ff */
[----:B------:R-:W-:Y:S02]  /*16c0*/  UIADD3 UR14, UPT, UPT, UR22, -UR21, URZ ;  /* 0x80000015160e7290 */ /* 0x000fe4000fffe0ff */
[----:B------:R-:W-:Y:S02]  /*16d0*/  UIADD3 UR5, UPT, UPT, UR6, 0x1, URZ ;  /* 0x0000000106057890 */ /* 0x000fe4000fffe0ff */
[----:B--2-4-:R-:W-:-:S12]  /*16e0*/  UIADD3 UR6, UPT, UPT, -UR6, URZ, URZ ;  /* 0x000000ff06067290 */ /* 0x014fd8000fffe1ff */
.L_x_42:
[----:B------:R-:W-:Y:S01]  /*16f0*/  UISETP.NE.AND UP0, UPT, UR37, URZ, UPT ;  /* 0x000000ff2500728c */ /* 0x000fe2000bf05270 */
[----:B------:R-:W1:Y:S08]  /*1700*/  S2UR UR37, SR_CgaCtaId ;  /* 0x00000000002579c3 */ /* 0x000e700000008800 */
[----:B------:R-:W-:Y:S05]  /*1710*/  BRA.U UP0, `(.L_x_23) ;  /* 0x0000000100347547 */ /* 0x000fea000b800000 */
[----:B------:R-:W2:Y:S01]  /*1720*/  S2R R2, SR_CgaCtaId ;  /* 0x0000000000027919 */ /* 0x000ea20000008800 */
[----:B------:R-:W-:-:S04]  /*1730*/  MOV R3, 0x400 ;  /* 0x0000040000037802 */ /* 0x000fc80000000f00 */
[----:B--2---:R-:W-:Y:S02]  /*1740*/  LEA R3, R2, R3, 0x18 ;  /* 0x0000000302037211 */ /* 0x004fe400078ec0ff */
[----:B------:R-:W-:-:S03]  /*1750*/  SHF.L.U32 R2, R10, 0x1f, RZ ;  /* 0x0000001f0a027819 */ /* 0x000fc600000006ff */
[----:B------:R-:W-:-:S04]  /*1760*/  IMAD R3, R12, 0x8, R3 ;  /* 0x000000080c037824 */ /* 0x000fc800078e0203 */
[----:B------:R-:W2:Y:S02]  /*1770*/  SYNCS.PHASECHK.TRANS64.TRYWAIT P0, [R3+URZ+0xc0], R2 ;  /* 0x0000c002030075a7 */ /* 0x000ea400080011ff */
[----:B--2---:R-:W-:Y:S05]  /*1780*/  @!P0 BRA `(.L_x_24) ;  /* 0x00000058002c8947 */ /* 0x004fea0003800000 */
.L_x_112:
[----:B------:R-:W-:Y:S01]  /*1790*/  VIADD R12, R12, 0x1 ;  /* 0x000000010c0c7836 */ /* 0x000fe20000000000 */
[----:B------:R2:W-:Y:S04]  /*17a0*/  SYNCS.ARRIVE.TRANS64.A1T0 RZ, [R3+URZ+0xb0], RZ ;  /* 0x0000b0ff03ff79a7 */ /* 0x0005e800081000ff */
[----:B------:R-:W-:-:S04]  /*17b0*/  ISETP.NE.AND P0, PT, R12, 0x2, PT ;  /* 0x000000020c00780c */ /* 0x000fc80003f05270 */
[----:B------:R-:W-:Y:S02]  /*17c0*/  SEL R12, R12, RZ, P0 ;  /* 0x000000ff0c0c7207 */ /* 0x000fe40000000000 */
[----:B--2---:R-:W-:-:S04]  /*17d0*/  SEL R3, RZ, 0x1, P0 ;  /* 0x00000001ff037807 */ /* 0x004fc80000000000 */
[----:B------:R-:W-:-:S07]  /*17e0*/  LOP3.LUT R10, R10, R3, RZ, 0x3c, !PT ;  /* 0x000000030a0a7212 */ /* 0x000fce00078e3cff */
.L_x_23:
[----:B------:R-:W-:Y:S01]  /*17f0*/  UMOV UR4, 0x400 ;  /* 0x0000040000047882 */ /* 0x000fe20000000000 */
[----:B------:R-:W-:Y:S01]  /*1800*/  LEA.HI R3, R155, R155, RZ, 0x1 ;  /* 0x0000009b9b037211 */ /* 0x000fe200078f08ff */
[----:B-1----:R-:W-:Y:S01]  /*1810*/  ULEA UR4, UR37, UR4, 0x18 ;  /* 0x0000000425047291 */ /* 0x002fe2000f8ec0ff */
[----:B------:R-:W-:Y:S01]  /*1820*/  SHF.L.U32 R2, R15, 0x1f, RZ ;  /* 0x0000001f0f027819 */ /* 0x000fe200000006ff */
[----:B------:R-:W-:Y:S01]  /*1830*/  UISETP.GE.U32.AND UP0, UPT, UR15, 0xff, UPT ;  /* 0x000000ff0f00788c */ /* 0x000fe2000bf06070 */
[----:B------:R-:W-:Y:S01]  /*1840*/  R2UR UR35, R16 ;  /* 0x00000000102372ca */ /* 0x000fe200000e0000 */
[----:B------:R-:W-:Y:S01]  /*1850*/  ULEA UR8, UR13, UR4, 0x3 ;  /* 0x000000040d087291 */ /* 0x000fe2000f8e18ff */
[----:B------:R-:W-:Y:S01]  /*1860*/  IMAD.SHL.U32 R3, R3, 0x80, RZ ;  /* 0x0000008003037824 */ /* 0x000fe200078e00ff */
[----:B------:R-:W-:Y:S01]  /*1870*/  R2UR UR11, R17 ;  /* 0x00000000110b72ca */ /* 0x000fe200000e0000 */
[----:B------:R-:W-:-:S03]  /*1880*/  UMOV UR23, URZ ;  /* 0x000000ff00177c82 */ /* 0x000fc60008000000 */
[----:B------:R-:W-:-:S03]  /*1890*/  LOP3.LUT R3, R3, 0xffffff00, RZ, 0xc0, !PT ;  /* 0xffffff0003037812 */ /* 0x000fc600078ec0ff */
[----:B------:R1:W2:Y:S01]  /*18a0*/  SYNCS.PHASECHK.TRANS64.TRYWAIT P0, [UR8+0x18], R2 ;  /* 0x00001802ff0075a7 */ /* 0x0002a20008001108 */
[----:B------:R-:W-:Y:S02]  /*18b0*/  R2UR UR9, R3 ;  /* 0x00000000030972ca */ /* 0x000fe400000e0000 */
[----:B------:R-:W-:-:S11]  /*18c0*/  R2UR UR8, R164 ;  /* 0x00000000a40872ca */ /* 0x000fd600000e0000 */
[----:B------:R-:W-:Y:S02]  /*18d0*/  ULOP3.LUT UR35, UR9, 0x80, UR35, 0xf8, !UPT ;  /* 0x0000008009237892 */ /* 0x000fe4000f8ef823 */
[----:B------:R-:W-:Y:S01]  /*18e0*/  ULEA UR11, UR8, UR11, 0x6 ;  /* 0x0000000b080b7291 */ /* 0x000fe2000f8e30ff */
[----:B------:R-:W-:Y:S11]  /*18f0*/  BRA.U !UP0, `(.L_x_25) ;  /* 0x0000000108c07547 */ /* 0x000ff6000b800000 */
[----:B------:R-:W-:Y:S01]  /*1900*/  UMOV UR16, UR6 ;  /* 0x0000000600107c82 */ /* 0x000fe20008000000 */
[----:B------:R-:W-:Y:S01]  /*1910*/  UMOV UR17, UR13 ;  /* 0x0000000d00117c82 */ /* 0x000fe20008000000 */
[----:B------:R-:W-:-:S05]  /*1920*/  UMOV UR34, URZ ;  /* 0x000000ff00227c82 */ /* 0x000fca0008000000 */
.L_x_31:
[----:B------:R-:W-:Y:S01]  /*1930*/  ULEA UR33, UR17, UR4, 0x3 ;  /* 0x0000000411217291 */ /* 0x000fe2000f8e18ff */
[----:B------:R-:W-:Y:S01]  /*1940*/  @P5 MOV R3, 0xa000 ;  /* 0x0000a00000035802 */ /* 0x000fe20000000f00 */
[----:B-12-4-:R-:W-:Y:S10]  /*1950*/  @P0 BRA `(.L_x_26) ;  /* 0x00000000000c0947 */ /* 0x016ff40003800000 */
[----:B------:R-:W-:-:S04]  /*1960*/  SHF.L.U32 R5, R15, 0x1f, RZ ;  /* 0x0000001f0f057819 */ /* 0x000fc800000006ff */
[----:B------:R-:W2:Y:S02]  /*1970*/  SYNCS.PHASECHK.TRANS64.TRYWAIT P0, [UR33+0x18], R5 ;  /* 0x00001805ff0075a7 */ /* 0x000ea40008001121 */
[----:B--2---:R-:W-:Y:S05]  /*1980*/  @!P0 BRA `(.L_x_27) ;  /* 0x0000005400c08947 */ /* 0x004fea0003800000 */
.L_x_26:
[----:B------:R2:W-:Y:S01]  /*1990*/  @P5 SYNCS.ARRIVE.TRANS64 RZ, [UR33], R3 ;  /* 0x00000003ffff59a7 */ /* 0x0005e20008000021 */
[----:B------:R-:W-:Y:S02]  /*19a0*/  ULOP3.LUT UR8, UR7, 0x2, URZ, 0xfc, !UPT ;  /* 0x0000000207087892 */ /* 0x000fe4000f8efcff */
[----:B------:R-:W-:Y:S02]  /*19b0*/  UIADD3 UR16, UPT, UPT, UR16, 0x1, URZ ;  /* 0x0000000110107890 */ /* 0x000fe4000fffe0ff */
[----:B------:R-:W-:Y:S02]  /*19c0*/  UISETP.NE.AND UP0, UPT, UR8, 0x2, UPT ;  /* 0x000000020800788c */ /* 0x000fe4000bf05270 */
[----:B------:R-:W-:-:S07]  /*19d0*/  UISETP.NE.AND UP2, UPT, UR16, 0x1, UPT ;  /* 0x000000011000788c */ /* 0x000fce000bf45270 */
[----:B------:R-:W-:Y:S05]  /*19e0*/  BRA.U UP0, `(.L_x_28) ;  /* 0x0000000100047547 */ /* 0x000fea000b800000 */
[----:B------:R-:W-:Y:S05]  /*19f0*/  BPT.TRAP 0x1 ;  /* 0x000000040000795c */ /* 0x000fea0000300000 */
.L_x_28:
[----:B------:R-:W-:Y:S04]  /*1a00*/  BSSY.RECONVERGENT B0, `(.L_x_29) ;  /* 0x0000003000007945 */ /* 0x000fe80003800200 */
[----:B------:R-:W-:Y:S05]  /*1a10*/  @!P4 BRA `(.L_x_30) ;  /* 0x000000000004c947 */ /* 0x000fea0003800000 */
[----:B------:R-:W-:Y:S05]  /*1a20*/  BPT.TRAP 0x1 ;  /* 0x000000040000795c */ /* 0x000fea0000300000 */
.L_x_30:
[----:B------:R-:W-:Y:S05]  /*1a30*/  BSYNC.RECONVERGENT B0 ;  /* 0x0000000000007941 */ /* 0x000fea0003800200 */
.L_x_29:
[----:B------:R-:W-:Y:S02]  /*1a40*/  UIADD3 UR13, UPT, UPT, UR17, 0x1, URZ ;  /* 0x00000001110d7890 */ /* 0x000fe4000fffe0ff */
[----:B------:R-:W-:Y:S02]  /*1a50*/  ULEA UR32, UR17, UR4, 0xe ;  /* 0x0000000411207291 */ /* 0x000fe4000f8e70ff */
[----:B------:R-:W-:Y:S02]  /*1a60*/  UISETP.NE.AND UP0, UPT, UR13, 0x3, UPT ;  /* 0x000000030d00788c */ /* 0x000fe4000bf05270 */
[----:B------:R-:W-:Y:S02]  /*1a70*/  UIADD3 UR28, UP1, UPT, UR24, 0x80, URZ ;  /* 0x00000080181c7890 */ /* 0x000fe4000ff3e0ff */
[----:B------:R-:W-:Y:S02]  /*1a80*/  USEL UR9, URZ, 0x1, UP0 ;  /* 0x00000001ff097887 */ /* 0x000fe40008000000 */
[----:B------:R-:W-:-:S02]  /*1a90*/  USEL UR13, UR13, URZ, UP0 ;  /* 0x000000ff0d0d7287 */ /* 0x000fc40008000000 */
[----:B------:R-:W-:Y:S02]  /*1aa0*/  UIADD3 UR26, UP0, UPT, UR24, 0x180, URZ ;  /* 0x00000180181a7890 */ /* 0x000fe4000ff1e0ff */
[----:B------:R-:W-:Y:S01]  /*1ab0*/  ULEA UR8, UR13, UR4, 0x3 ;  /* 0x000000040d087291 */ /* 0x000fe2000f8e18ff */
[----:B------:R-:W-:Y:S01]  /*1ac0*/  LOP3.LUT R15, R15, UR9, RZ, 0x3c, !PT ;  /* 0x000000090f0f7c12 */ /* 0x000fe2000f8e3cff */
[----:B------:R-:W-:Y:S02]  /*1ad0*/  ULOP3.LUT UR33, UR33, 0xfefffff8, URZ, 0xc0, !UPT ;  /* 0xfefffff821217892 */ /* 0x000fe4000f8ec0ff */
[----:B------:R-:W-:Y:S01]  /*1ae0*/  UIADD3.X UR29, UPT, UPT, URZ, UR25, URZ, UP1, !UPT ;  /* 0x00000019ff1d7290 */ /* 0x000fe20008ffe4ff */
[----:B-1----:R-:W-:Y:S01]  /*1af0*/  SHF.L.U32 R2, R15, 0x1f, RZ ;  /* 0x0000001f0f027819 */ /* 0x002fe200000006ff */
[----:B------:R-:W-:Y:S02]  /*1b00*/  UIADD3 UR32, UPT, UPT, UR32, 0x4400, URZ ;  /* 0x0000440020207890 */ /* 0x000fe4000fffe0ff */
[----:B------:R-:W-:Y:S01]  /*1b10*/  UIADD3.X UR27, UPT, UPT, URZ, UR25, URZ, UP0, !UPT ;  /* 0x00000019ff1b7290 */ /* 0x000fe200087fe4ff */
[----:B------:R4:W1:Y:S01]  /*1b20*/  SYNCS.PHASECHK.TRANS64.TRYWAIT P0, [UR8+0x18], R2 ;  /* 0x00001802ff0075a7 */ /* 0x0008620008001108 */
[----:B------:R-:W-:Y:S01]  /*1b30*/  ULEA UR8, UR17, UR4, 0xc ;  /* 0x0000000411087291 */ /* 0x000fe2000f8e60ff */
[----:B------:R-:W-:Y:S01]  /*1b40*/  UMOV UR18, 0x0 ;  /* 0x0000000000127882 */ /* 0x000fe20000000000 */
[----:B------:R-:W-:-:S02]  /*1b50*/  UMOV UR19, 0x10000000 ;  /* 0x1000000000137882 */ /* 0x000fc40000000000 */
[----:B------:R-:W-:Y:S01]  /*1b60*/  UIADD3 UR8, UPT, UPT, UR8, 0x10400, URZ ;  /* 0x0001040008087890 */ /* 0x000fe2000fffe0ff */
[----:B------:R2:W-:Y:S01]  /*1b70*/  UTMALDG.3D.2CTA [UR32], [UR28], desc[UR18] ;  /* 0x000012201c0075b4 */ /* 0x0005e20008211000 */
[----:B------:R-:W-:Y:S01]  /*1b80*/  UMOV UR10, UR34 ;  /* 0x00000022000a7c82 */ /* 0x000fe20008000000 */
[----:B------:R-:W-:Y:S01]  /*1b90*/  UMOV UR12, UR36 ;  /* 0x00000024000c7c82 */ /* 0x000fe20008000000 */
[----:B------:R-:W-:Y:S01]  /*1ba0*/  UMOV UR9, UR33 ;  /* 0x0000002100097c82 */ /* 0x000fe20008000000 */
[----:B------:R-:W-:Y:S01]  /*1bb0*/  UMOV UR23, UR5 ;  /* 0x0000000500177c82 */ /* 0x000fe20008000000 */
[----:B------:R-:W-:-:S03]  /*1bc0*/  UMOV UR17, UR13 ;  /* 0x0000000d00117c82 */ /* 0x000fc60008000000 */
[----:B------:R4:W-:Y:S01]  /*1bd0*/  UTMALDG.3D.2CTA [UR8], [UR26], desc[UR18] ;  /* 0x000012081a0075b4 */ /* 0x0009e20008211000 */
[----:B--2---:R-:W-:Y:S01]  /*1be0*/  UIADD3 UR34, UPT, UPT, UR34, 0x80, URZ ;  /* 0x0000008022227890 */ /* 0x004fe2000fffe0ff */
[----:B------:R-:W-:Y:S11]  /*1bf0*/  BRA.U UP2, `(.L_x_31) ;  /* 0xfffffffd024c7547 */ /* 0x000ff6000b83ffff */
.L_x_25:
[----:B----4-:R-:W-:Y:S01]  /*1c00*/  ULEA UR8, UR13, UR4, 0x3 ;  /* 0x000000040d087291 */ /* 0x010fe2000f8e18ff */
[----:B-1----:R-:W-:Y:S01]  /*1c10*/  SHF.L.U32 R2, R15, 0x1f, RZ ;  /* 0x0000001f0f027819 */ /* 0x002fe200000006ff */
[----:B------:R-:W-:Y:S01]  /*1c20*/  @!P1 SYNCS.ARRIVE.TRANS64.A1T0 RZ, [UR4+0x48], RZ ;  /* 0x000048ffffff99a7 */ /* 0x000fe20008100004 */
[----:B------:R-:W-:-:S06]  /*1c30*/  UISETP.GT.AND UP0, UPT, UR22, UR21, UPT ;  /* 0x000000151600728c */ /* 0x000fcc000bf04270 */
[----:B--2---:R1:W2:Y:S03]  /*1c40*/  SYNCS.PHASECHK.TRANS64.TRYWAIT P0, [UR8+0x18], R2 ;  /* 0x00001802ff0075a7 */ /* 0x0042a60008001108 */
[----:B------:R-:W-:Y:S05]  /*1c50*/  BRA.U !UP0, `(.L_x_32) ;  /* 0x0000000108c07547 */ /* 0x000fea000b800000 */
[----:B------:R-:W-:Y:S01]  /*1c60*/  UIADD3 UR26, UPT, UPT, UR14, UR23, URZ ;  /* 0x000000170e1a7290 */ /* 0x000fe2000fffe0ff */
[----:B------:R-:W-:-:S11]  /*1c70*/  UMOV UR27, UR13 ;  /* 0x0000000d001b7c82 */ /* 0x000fd60008000000 */
.L_x_38:
[----:B------:R-:W-:Y:S01]  /*1c80*/  ULEA UR17, UR27, UR4, 0x3 ;  /* 0x000000041b117291 */ /* 0x000fe2000f8e18ff */
[----:B--2---:R-:W-:Y:S01]  /*1c90*/  @P5 MOV R3, 0xa000 ;  /* 0x0000a00000035802 */ /* 0x004fe20000000f00 */
[----:B-12---:R-:W-:Y:S10]  /*1ca0*/  @P0 BRA `(.L_x_33) ;  /* 0x00000000000c0947 */ /* 0x006ff40003800000 */
[----:B------:R-:W-:-:S04]  /*1cb0*/  SHF.L.U32 R5, R15, 0x1f, RZ ;  /* 0x0000001f0f057819 */ /* 0x000fc800000006ff */
[----:B------:R-:W2:Y:S02]  /*1cc0*/  SYNCS.PHASECHK.TRANS64.TRYWAIT P0, [UR17+0x18], R5 ;  /* 0x00001805ff0075a7 */ /* 0x000ea40008001111 */
[----:B--2---:R-:W-:Y:S05]  /*1cd0*/  @!P0 BRA `(.L_x_34) ;  /* 0x0000005400048947 */ /* 0x004fea0003800000 */
.L_x_33:
[----:B------:R2:W-:Y:S01]  /*1ce0*/  @P5 SYNCS.ARRIVE.TRANS64 RZ, [UR17], R3 ;  /* 0x00000003ffff59a7 */ /* 0x0005e20008000011 */
[----:B------:R-:W-:-:S04]  /*1cf0*/  ULOP3.LUT UR8, UR7, 0x2, URZ, 0xfc, !UPT ;  /* 0x0000000207087892 */ /* 0x000fc8000f8efcff */
[----:B------:R-:W-:-:S09]  /*1d00*/  UISETP.NE.AND UP0, UPT, UR8, 0x2, UPT ;  /* 0x000000020800788c */ /* 0x000fd2000bf05270 */
[----:B------:R-:W-:Y:S05]  /*1d10*/  BRA.U UP0, `(.L_x_35) ;  /* 0x0000000100047547 */ /* 0x000fea000b800000 */
[----:B------:R-:W-:Y:S05]  /*1d20*/  BPT.TRAP 0x1 ;  /* 0x000000040000795c */ /* 0x000fea0000300000 */
.L_x_35:
[----:B------:R-:W-:Y:S04]  /*1d30*/  BSSY.RECONVERGENT B0, `(.L_x_36) ;  /* 0x0000003000007945 */ /* 0x000fe80003800200 */
[----:B------:R-:W-:Y:S05]  /*1d40*/  @!P4 BRA `(.L_x_37) ;  /* 0x000000000004c947 */ /* 0x000fea0003800000 */
[----:B------:R-:W-:Y:S05]  /*1d50*/  BPT.TRAP 0x1 ;  /* 0x000000040000795c */ /* 0x000fea0000300000 */
.L_x_37:
[----:B------:R-:W-:Y:S05]  /*1d60*/  BSYNC.RECONVERGENT B0 ;  /* 0x0000000000007941 */ /* 0x000fea0003800200 */
.L_x_36:
        /* <DEDUP_REMOVED lines=9> */
[----:B------:R-:W-:Y:S02]  /*1e00*/  USHF.L.U32 UR18, UR23, 0x7, URZ ;  /* 0x0000000717127899 */ /* 0x000fe400080006ff */
[----:B------:R-:W-:Y:S01]  /*1e10*/  ULOP3.LUT UR17, UR17, 0xfefffff8, URZ, 0xc0, !UPT ;  /* 0xfefffff811117892 */ /* 0x000fe2000f8ec0ff */
[----:B-1----:R-:W-:Y:S01]  /*1e20*/  SHF.L.U32 R2, R15, 0x1f, RZ ;  /* 0x0000001f0f027819 */ /* 0x002fe200000006ff */
[----:B------:R-:W-:Y:S02]  /*1e30*/  UIADD3 UR16, UPT, UPT, UR16, 0x4400, URZ ;  /* 0x0000440010107890 */ /* 0x000fe4000fffe0ff */
[----:B------:R-:W-:Y:S01]  /*1e40*/  UIADD3.X UR33, UPT, UPT, URZ, UR25, URZ, UP1, !UPT ;  /* 0x00000019ff217290 */ /* 0x000fe20008ffe4ff */
[----:B------:R4:W1:Y:S01]  /*1e50*/  SYNCS.PHASECHK.TRANS64.TRYWAIT P0, [UR8+0x18], R2 ;  /* 0x00001802ff0075a7 */ /* 0x0008620008001108 */
[----:B------:R-:W-:-:S02]  /*1e60*/  ULEA UR8, UR27, UR4, 0xc ;  /* 0x000000041b087291 */ /* 0x000fc4000f8e60ff */
[----:B------:R-:W-:Y:S02]  /*1e70*/  UIADD3.X UR31, UPT, UPT, URZ, UR25, URZ, UP0, !UPT ;  /* 0x00000019ff1f7290 */ /* 0x000fe400087fe4ff */
[----:B------:R-:W-:Y:S01]  /*1e80*/  UIADD3 UR8, UPT, UPT, UR8, 0x10400, URZ ;  /* 0x0001040008087890 */ /* 0x000fe2000fffe0ff */
[----:B------:R-:W-:Y:S01]  /*1e90*/  UMOV UR28, 0x0 ;  /* 0x00000000001c7882 */ /* 0x000fe20000000000 */
[----:B------:R-:W-:Y:S01]  /*1ea0*/  UMOV UR29, 0x10000000 ;  /* 0x10000000001d7882 */ /* 0x000fe20000000000 */
[----:B------:R-:W-:Y:S01]  /*1eb0*/  UMOV UR19, UR35 ;  /* 0x0000002300137c82 */ /* 0x000fe20008000000 */
[----:B------:R-:W-:Y:S01]  /*1ec0*/  UMOV UR20, UR36 ;  /* 0x0000002400147c82 */ /* 0x000fe20008000000 */
[----:B------:R-:W-:Y:S01]  /*1ed0*/  UMOV UR12, UR36 ;  /* 0x00000024000c7c82 */ /* 0x000fe20008000000 */
[----:B------:R-:W-:Y:S01]  /*1ee0*/  UMOV UR9, UR17 ;  /* 0x0000001100097c82 */ /* 0x000fe20008000000 */
[----:B------:R-:W-:Y:S01]  /*1ef0*/  UMOV UR10, UR18 ;  /* 0x00000012000a7c82 */ /* 0x000fe20008000000 */
[----:B------:R4:W-:Y:S01]  /*1f00*/  UTMALDG.3D.2CTA [UR16], [UR32], desc[UR28] ;  /* 0x00001c10200075b4 */ /* 0x0009e20008211000 */
[----:B------:R-:W-:Y:S01]  /*1f10*/  UIADD3 UR23, UPT, UPT, UR23, 0x1, URZ ;  /* 0x0000000117177890 */ /* 0x000fe2000fffe0ff */
[----:B------:R-:W-:-:S03]  /*1f20*/  UMOV UR27, UR13 ;  /* 0x0000000d001b7c82 */ /* 0x000fc60008000000 */
[----:B------:R-:W-:Y:S01]  /*1f30*/  UISETP.NE.AND UP0, UPT, UR23, UR26, UPT ;  /* 0x0000001a1700728c */ /* 0x000fe2000bf05270 */
[----:B------:R4:W-:Y:S08]  /*1f40*/  UTMALDG.3D.2CTA [UR8], [UR30], desc[UR28] ;  /* 0x00001c081e0075b4 */ /* 0x0009f00008211000 */
[----:B----4-:R-:W-:Y:S05]  /*1f50*/  BRA.U UP0, `(.L_x_38) ;  /* 0xfffffffd00487547 */ /* 0x010fea000b83ffff */
.L_x_32:
[C---:B-1----:R-:W-:Y:S01]  /*1f60*/  LEA R2, R14.reuse, UR4, 0x3 ;  /* 0x000000040e027c11 */ /* 0x042fe2000f8e18ff */
[----:B------:R-:W-:Y:S01]  /*1f70*/  NOP ;  /* 0x0000000000007918 */ /* 0x000fe20000000000 */
[----:B--2---:R-:W-:Y:S02]  /*1f80*/  SHF.L.U32 R3, R13, 0x1f, RZ ;  /* 0x0000001f0d037819 */ /* 0x004fe400000006ff */
[----:B------:R-:W-:Y:S02]  /*1f90*/  LEA R4, R14, UR4, 0x4 ;  /* 0x000000040e047c11 */ /* 0x000fe4000f8e20ff */
[----:B------:R-:W1:Y:S02]  /*1fa0*/  SYNCS.PHASECHK.TRANS64.TRYWAIT P0, [R2+URZ+0x50], R3 ;  /* 0x00005003020075a7 */ /* 0x000e6400080011ff */
[----:B-1----:R-:W-:Y:S05]  /*1fb0*/  @!P0 BRA `(.L_x_39) ;  /* 0x0000005000648947 */ /* 0x002fea0003800000 */
.L_x_115:
[----:B------:R-:W2:Y:S01]  /*1fc0*/  LDS.128 R4, [R4+0xe0] ;  /* 0x0000e00004047984 */ /* 0x000ea20000000c00 */
[----:B------:R-:W-:Y:S01]  /*1fd0*/  ISETP.GE.AND P0, PT, R72, 0x1, PT ;  /* 0x000000014800780c */ /* 0x000fe20003f06270 */
[----:B-1----:R-:W-:Y:S01]  /*1fe0*/  VIADD R2, R2, 0x60 ;  /* 0x0000006002027836 */ /* 0x002fe20000000000 */
[----:B------:R-:W-:Y:S01]  /*1ff0*/  @!PT LDS RZ, [RZ] ;  /* 0x00000000fffff984 */ /* 0x000fe20000000800 */
[----:B------:R-:W-:Y:S01]  /*2000*/  @!PT LDS RZ, [RZ] ;  /* 0x00000000fffff984 */ /* 0x000fe20000000800 */
[----:B------:R-:W-:Y:S01]  /*2010*/  @!PT LDS RZ, [RZ] ;  /* 0x00000000fffff984 */ /* 0x000fe20000000800 */
[----:B------:R-:W-:Y:S01]  /*2020*/  @!PT LDS RZ, [RZ] ;  /* 0x00000000fffff984 */ /* 0x000fe20000000800 */
[----:B------:R1:W-:Y:S06]  /*2030*/  MEMBAR.ALL.CTA ;  /* 0x0000000000007992 */ /* 0x0003ec0000008000 */
[----:B-1----:R-:W1:Y:S01]  /*2040*/  FENCE.VIEW.ASYNC.S ;  /* 0x00000000000073c6 */ /* 0x002e620000000000 */
[----:B------:R-:W-:-:S04]  /*2050*/  PRMT R2, RZ, 0x654, R2 ;  /* 0x00000654ff027816 */ /* 0x000fc80000000002 */
[----:B-1----:R1:W-:Y:S01]  /*2060*/  SYNCS.ARRIVE.TRANS64.RED.A1T0 RZ, [R2+URZ], RZ ;  /* 0x000000ff02ff79a7 */ /* 0x0023e200081004ff */
[----:B--2---:R-:W-:-:S13]  /*2070*/  LOP3.LUT P2, RZ, R6, 0x1, RZ, 0xc0, !PT ;  /* 0x0000000106ff7812 */ /* 0x004fda000784c0ff */
[----:B------:R-:W-:Y:S01]  /*2080*/  @P2 SHF.R.U32.HI R3, RZ, 0x10, R5 ;  /* 0x00000010ff032819 */ /* 0x000fe20000011605 */
[----:B------:R-:W-:Y:S01]  /*2090*/  VOTEU.ANY UP0, P2 ;  /* 0x0000000000ff7886 */ /* 0x000fe20001000100 */
[----:B------:R-:W-:Y:S02]  /*20a0*/  @P2 MOV R11, R4 ;  /* 0x00000004000b2202 */ /* 0x000fe40000000f00 */
[----:B------:R-:W-:Y:S02]  /*20b0*/  @P2 R2UR.BROADCAST UR8, R3 ;  /* 0x00000000030822ca */ /* 0x000fe400008e0000 */
[----:B------:R-:W-:-:S11]  /*20c0*/  @P2 LOP3.LUT R8, R5, 0xffff, RZ, 0xc0, !PT ;  /* 0x0000ffff05082812 */ /* 0x000fd600078ec0ff */
[----:B------:R-:W-:Y:S01]  /*20d0*/  @UP0 UMOV UR36, UR8 ;  /* 0x0000000800240c82 */ /* 0x000fe20008000000 */
[----:B-1----:R-:W-:Y:S05]  /*20e0*/  @!P0 BRA `(.L_x_40) ;  /* 0x0000000000b88947 */ /* 0x002fea0003800000 */
[----:B------:R-:W3:Y:S01]  /*20f0*/  LDC.64 R4, c[0x0][0xb18] ;  /* 0x0002c600ff047b82 */ /* 0x000ee20000000a00 */
[----:B------:R-:W-:-:S07]  /*2100*/  ISETP.NE.AND P3, PT, R72, 0x1, PT ;  /* 0x000000014800780c */ /* 0x000fce0003f65270 */
[----:B------:R-:W1:Y:S08]  /*2110*/  LDC.64 R6, c[0x0][0xb10] ;  /* 0x0002c400ff067b82 */ /* 0x000e700000000a00 */
[----:B------:R-:W2:Y:S08]  /*2120*/  LDC R18, c[0x0][0xb20] ;  /* 0x0002c800ff127b82 */ /* 0x000eb00000000800 */
[----:B------:R-:W4:Y:S01]  /*2130*/  LDC R20, c[0x0][0xb0c] ;  /* 0x0002c300ff147b82 */ /* 0x000f220000000800 */
[----:B---3--:R-:W-:Y:S01]  /*2140*/  IMAD.HI.U32 R19, R0, R5, RZ ;  /* 0x0000000500137227 */ /* 0x008fe200078e00ff */
[----:B------:R-:W-:-:S03]  /*2150*/  ISETP.NE.AND P0, PT, R4, 0x1, PT ;  /* 0x000000010400780c */ /* 0x000fc60003f05270 */
[----:B------:R-:W-:-:S03]  /*2160*/  IMAD.HI.U32 R5, R8, R5, RZ ;  /* 0x0000000508057227 */ /* 0x000fc600078e00ff */
[----:B------:R-:W3:Y:S01]  /*2170*/  LDC.64 R2, c[0x0][0xb28] ;  /* 0x0002ca00ff027b82 */ /* 0x000ee20000000a00 */
[----:B-1----:R-:W-:-:S04]  /*2180*/  IMAD.HI.U32 R22, R9, R6, RZ ;  /* 0x0000000609167227 */ /* 0x002fc800078e00ff */
[----:B------:R-:W-:Y:S01]  /*2190*/  IMAD.HI.U32 R24, R11, R6, RZ ;  /* 0x000000060b187227 */ /* 0x000fe200078e00ff */
[----:B------:R-:W-:Y:S02]  /*21a0*/  SHF.R.U32.HI R22, RZ, R7, R22 ;  /* 0x00000007ff167219 */ /* 0x000fe40000011616 */
[-C--:B--2---:R-:W-:Y:S02]  /*21b0*/  SHF.R.U32.HI R19, RZ, R18.reuse, R19 ;  /* 0x00000012ff137219 */ /* 0x084fe40000011613 */
[----:B------:R-:W-:Y:S02]  /*21c0*/  SHF.R.U32.HI R5, RZ, R18, R5 ;  /* 0x00000012ff057219 */ /* 0x000fe40000011605 */
[----:B------:R-:W-:Y:S02]  /*21d0*/  SEL R19, R0, R19, !P0 ;  /* 0x0000001300137207 */ /* 0x000fe40004000000 */
[----:B------:R-:W-:Y:S02]  /*21e0*/  SHF.R.U32.HI R24, RZ, R7, R24 ;  /* 0x00000007ff187219 */ /* 0x000fe40000011618 */
[----:B----4-:R-:W-:-:S02]  /*21f0*/  ISETP.NE.AND P1, PT, R20, 0x1, PT ;  /* 0x000000011400780c */ /* 0x010fc40003f25270 */
[----:B------:R-:W-:Y:S02]  /*2200*/  SEL R5, R8, R5, !P0 ;  /* 0x0000000508057207 */ /* 0x000fe40004000000 */
[----:B------:R-:W-:Y:S02]  /*2210*/  SEL R21, R9, R22, !P1 ;  /* 0x0000001609157207 */ /* 0x000fe40004800000 */
[----:B------:R-:W-:Y:S01]  /*2220*/  SEL R7, R11, R24, !P1 ;  /* 0x000000180b077207 */ /* 0x000fe20004800000 */
[----:B---3--:R-:W-:-:S04]  /*2230*/  IMAD.HI.U32 R22, R19, R2, RZ ;  /* 0x0000000213167227 */ /* 0x008fc800078e00ff */
[----:B------:R-:W-:Y:S01]  /*2240*/  IMAD.HI.U32 R6, R21, R2, RZ ;  /* 0x0000000215067227 */ /* 0x000fe200078e00ff */
[----:B------:R-:W-:-:S04]  /*2250*/  @P3 SHF.R.U32.HI R19, RZ, R3, R22 ;  /* 0x00000003ff133219 */ /* 0x000fc80000011616 */
[----:B------:R-:W-:Y:S01]  /*2260*/  @P3 SHF.R.U32.HI R21, RZ, R3, R6 ;  /* 0x00000003ff153219 */ /* 0x000fe20000011606 */
[----:B------:R-:W-:-:S04]  /*2270*/  IMAD R19, R72, R19, RZ ;  /* 0x0000001348137224 */ /* 0x000fc800078e02ff */
[----:B------:R-:W-:Y:S01]  /*2280*/  IMAD R6, R72, R21, RZ ;  /* 0x0000001548067224 */ /* 0x000fe200078e02ff */
[C---:B------:R-:W-:Y:S02]  /*2290*/  ISETP.GE.AND P0, PT, R5.reuse, R19, PT ;  /* 0x000000130500720c */ /* 0x040fe40003f06270 */
[----:B------:R-:W-:Y:S02]  /*22a0*/  IADD3 R19, PT, PT, -R5, RZ, RZ ;  /* 0x000000ff05137210 */ /* 0x000fe40007ffe1ff */
[----:B------:R-:W-:Y:S01]  /*22b0*/  ISETP.GE.OR P0, PT, R7, R6, P0 ;  /* 0x000000060700720c */ /* 0x000fe20000706670 */
[----:B------:R-:W-:-:S04]  /*22c0*/  IMAD.HI.U32 R6, R5, R2, RZ ;  /* 0x0000000205067227 */ /* 0x000fc800078e00ff */
[----:B------:R-:W-:Y:S01]  /*22d0*/  IMAD R8, R4, R19, R8 ;  /* 0x0000001304087224 */ /* 0x000fe200078e0208 */
[----:B------:R-:W-:-:S04]  /*22e0*/  SHF.R.U32.HI R6, RZ, R3, R6 ;  /* 0x00000003ff067219 */ /* 0x000fc80000011606 */
[----:B------:R-:W-:-:S03]  /*22f0*/  SEL R6, R5, R6, !P3 ;  /* 0x0000000605067207 */ /* 0x000fc60005800000 */
[----:B------:R-:W-:-:S04]  /*2300*/  @!P0 IMAD.HI.U32 R18, R7, R2, RZ ;  /* 0x0000000207128227 */ /* 0x000fc800078e00ff */
[----:B------:R-:W-:Y:S01]  /*2310*/  IMAD.MOV R2, RZ, RZ, -R6 ;  /* 0x000000ffff027224 */ /* 0x000fe200078e0a06 */
[----:B------:R-:W-:-:S03]  /*2320*/  @!P0 SHF.R.U32.HI R18, RZ, R3, R18 ;  /* 0x00000003ff128219 */ /* 0x000fc60000011612 */
[----:B------:R-:W-:Y:S01]  /*2330*/  IMAD R2, R72, R2, R5 ;  /* 0x0000000248027224 */ /* 0x000fe200078e0205 */
        /* <DEDUP_REMOVED lines=9> */
.L_x_40:
[----:B------:R-:W1:Y:S02]  /*23d0*/  LDCU UR8, c[0x0][0xb30] ;  /* 0x00016600ff0877ac */ /* 0x000e640008000800 */
[----:B-1----:R-:W-:-:S09]  /*23e0*/  UISETP.NE.AND UP0, UPT, UR8, 0x1, UPT ;  /* 0x000000010800788c */ /* 0x002fd2000bf05270 */
[----:B------:R-:W-:Y:S05]  /*23f0*/  BRA.U UP0, `(.L_x_41) ;  /* 0x0000000100407547 */ /* 0x000fea000b800000 */
[----:B------:R-:W1:Y:S08]  /*2400*/  LDC.64 R4, c[0x0][0xb10] ;  /* 0x0002c400ff047b82 */ /* 0x000e700000000a00 */
[----:B------:R-:W2:Y:S08]  /*2410*/  LDC.64 R2, c[0x0][0xb18] ;  /* 0x0002c600ff027b82 */ /* 0x000eb00000000a00 */
[----:B------:R-:W4:Y:S08]  /*2420*/  LDC R6, c[0x0][0xb20] ;  /* 0x0002c800ff067b82 */ /* 0x000f300000000800 */
[----:B------:R-:W3:Y:S01]  /*2430*/  LDC R18, c[0x0][0xb0c] ;  /* 0x0002c300ff127b82 */ /* 0x000ee20000000800 */
[----:B-1----:R-:W-:-:S05]  /*2440*/  IMAD.HI.U32 R4, R11, R4, RZ ;  /* 0x000000040b047227 */ /* 0x002fca00078e00ff */
[----:B------:R-:W-:Y:S01]  /*2450*/  SHF.R.U32.HI R4, RZ, R5, R4 ;  /* 0x00000005ff047219 */ /* 0x000fe20000011604 */
[----:B--2---:R-:W-:Y:S01]  /*2460*/  IMAD.HI.U32 R3, R8, R3, RZ ;  /* 0x0000000308037227 */ /* 0x004fe200078e00ff */
[----:B------:R-:W-:-:S04]  /*2470*/  ISETP.NE.AND P0, PT, R2, 0x1, PT ;  /* 0x000000010200780c */ /* 0x000fc80003f05270 */
[----:B----4-:R-:W-:-:S04]  /*2480*/  SHF.R.U32.HI R3, RZ, R6, R3 ;  /* 0x00000006ff037219 */ /* 0x010fc80000011603 */
[----:B------:R-:W-:Y:S02]  /*2490*/  SEL R3, R8, R3, !P0 ;  /* 0x0000000308037207 */ /* 0x000fe40004000000 */
[----:B---3--:R-:W-:-:S04]  /*24a0*/  ISETP.NE.AND P1, PT, R18, 0x1, PT ;  /* 0x000000011200780c */ /* 0x008fc80003f25270 */
[----:B------:R-:W-:-:S05]  /*24b0*/  SEL R4, R11, R4, !P1 ;  /* 0x000000040b047207 */ /* 0x000fca0004800000 */
[----:B------:R-:W-:Y:S02]  /*24c0*/  IMAD.IADD R5, R3, 0x1, -R4 ;  /* 0x0000000103057824 */ /* 0x000fe400078e0a04 */
[----:B------:R-:W-:Y:S02]  /*24d0*/  IMAD.IADD R3, R4, 0x1, -R3 ;  /* 0x0000000104037824 */ /* 0x000fe400078e0a03 */
[----:B------:R-:W-:Y:S02]  /*24e0*/  IMAD R11, R5, R18, R11 ;  /* 0x00000012050b7224 */ /* 0x000fe400078e020b */
[----:B------:R-:W-:-:S07]  /*24f0*/  IMAD R8, R3, R2, R8 ;  /* 0x0000000203087224 */ /* 0x000fce00078e0208 */
.L_x_41:
[----:B------:R-:W-:Y:S01]  /*2500*/  VIADD R14, R14, 0x1 ;  /* 0x000000010e0e7836 */ /* 0x000fe20000000000 */
[----:B------:R-:W-:Y:S01]  /*2510*/  PLOP3.LUT P1, PT, PT, PT, PT, 0x80, 0x8 ;  /* 0x000000000008781c */ /* 0x000fe20003f2f070 */
[----:B------:R-:W-:Y:S02]  /*2520*/  IMAD.IADD R155, R11, 0x1, R154 ;  /* 0x000000010b9b7824 */ /* 0x000fe400078e029a */
[----:B------:R-:W-:Y:S01]  /*2530*/  IMAD.IADD R164, R8, 0x1, R143 ;  /* 0x0000000108a47824 */ /* 0x000fe200078e028f */
[----:B------:R-:W-:-:S04]  /*2540*/  ISETP.NE.AND P0, PT, R14, 0x2, PT ;  /* 0x000000020e00780c */ /* 0x000fc80003f05270 */
[----:B------:R-:W-:Y:S02]  /*2550*/  SEL R2, RZ, 0x1, P0 ;  /* 0x00000001ff027807 */ /* 0x000fe40000000000 */
[----:B------:R-:W-:Y:S02]  /*2560*/  SEL R14, R14, RZ, P0 ;  /* 0x000000ff0e0e7207 */ /* 0x000fe40000000000 */
[----:B------:R-:W-:Y:S01]  /*2570*/  LOP3.LUT R13, R13, R2, RZ, 0x3c, !PT ;  /* 0x000000020d0d7212 */ /* 0x000fe200078e3cff */
[----:B------:R-:W-:Y:S06]  /*2580*/  @P2 BRA `(.L_x_42) ;  /* 0xfffffff000582947 */ /* 0x000fec000383ffff */
[----:B------:R-:W-:Y:S01]  /*2590*/  UIADD3 UR4, UPT, UPT, UR4, 0x18, URZ ;  /* 0x0000001804047890 */ /* 0x000fe2000fffe0ff */
[----:B------:R-:W-:-:S03]  /*25a0*/  SHF.L.U32 R3, R15, 0x1f, RZ ;  /* 0x0000001f0f037819 */ /* 0x000fc600000006ff */
[----:B------:R-:W-:-:S09]  /*25b0*/  ULEA UR5, UR13, UR4, 0x3 ;  /* 0x000000040d057291 */ /* 0x000fd2000f8e18ff */
[----:B------:R-:W1:Y:S02]  /*25c0*/  SYNCS.PHASECHK.TRANS64.TRYWAIT P0, [UR5], R3 ;  /* 0x00000003ff0075a7 */ /* 0x000e640008001105 */
[----:B-1----:R-:W-:Y:S05]  /*25d0*/  @!P0 BRA `(.L_x_43) ;  /* 0x0000004800f08947 */ /* 0x002fea0003800000 */
.L_x_117:
[----:B------:R-:W-:-:S04]  /*25e0*/  UIADD3 UR6, UPT, UPT, UR13, 0x1, URZ ;  /* 0x000000010d067890 */ /* 0x000fc8000fffe0ff */
[----:B------:R-:W-:-:S04]  /*25f0*/  UISETP.NE.AND UP0, UPT, UR6, 0x3, UPT ;  /* 0x000000030600788c */ /* 0x000fc8000bf05270 */
[----:B------:R-:W-:Y:S02]  /*2600*/  USEL UR7, URZ, 0x1, UP0 ;  /* 0x00000001ff077887 */ /* 0x000fe40008000000 */
[----:B------:R-:W-:-:S04]  /*2610*/  USEL UR6, UR6, URZ, UP0 ;  /* 0x000000ff06067287 */ /* 0x000fc80008000000 */
[----:B------:R-:W-:Y:S01]  /*2620*/  ULEA UR5, UR6, UR4, 0x3 ;  /* 0x0000000406057291 */ /* 0x000fe2000f8e18ff */
[----:B------:R-:W-:-:S04]  /*2630*/  LOP3.LUT R15, R15, UR7, RZ, 0x3c, !PT ;  /* 0x000000070f0f7c12 */ /* 0x000fc8000f8e3cff */
[----:B-1----:R-:W-:-:S04]  /*2640*/  SHF.L.U32 R3, R15, 0x1f, RZ ;  /* 0x0000001f0f037819 */ /* 0x002fc800000006ff */
[----:B------:R-:W1:Y:S02]  /*2650*/  SYNCS.PHASECHK.TRANS64.TRYWAIT P0, [UR5], R3 ;  /* 0x00000003ff0075a7 */ /* 0x000e640008001105 */
[----:B-1----:R-:W-:Y:S05]  /*2660*/  @!P0 BRA `(.L_x_44) ;  /* 0x0000004800e48947 */ /* 0x002fea0003800000 */
.L_x_119:
[----:B------:R-:W-:-:S04]  /*2670*/  UIADD3 UR6, UPT, UPT, UR6, 0x1, URZ ;  /* 0x0000000106067890 */ /* 0x000fc8000fffe0ff */
[----:B------:R-:W-:-:S04]  /*2680*/  UISETP.NE.AND UP0, UPT, UR6, 0x3, UPT ;  /* 0x000000030600788c */ /* 0x000fc8000bf05270 */
[----:B------:R-:W-:Y:S02]  /*2690*/  USEL UR5, URZ, 0x1, UP0 ;  /* 0x00000001ff057887 */ /* 0x000fe40008000000 */
[----:B------:R-:W-:-:S04]  /*26a0*/  USEL UR6, UR6, URZ, UP0 ;  /* 0x000000ff06067287 */ /* 0x000fc80008000000 */
[----:B------:R-:W-:Y:S01]  /*26b0*/  ULEA UR6, UR6, UR4, 0x3 ;  /* 0x0000000406067291 */ /* 0x000fe2000f8e18ff */
[----:B-1----:R-:W-:-:S04]  /*26c0*/  LOP3.LUT R3, R15, UR5, RZ, 0x3c, !PT ;  /* 0x000000050f037c12 */ /* 0x002fc8000f8e3cff */
[----:B------:R-:W-:Y:S01]  /*26d0*/  SHF.L.U32 R3, R3, 0x1f, RZ ;  /* 0x0000001f03037819 */ /* 0x000fe200000006ff */
[----:B---3--:R-:W-:-:S07]  /*26e0*/  IMAD.U32 R0, RZ, RZ, UR6 ;  /* 0x00000006ff007e24 */ /* 0x008fce000f8e00ff */
.L_x_45:
[----:B-1----:R1:W2:Y:S02]  /*26f0*/  SYNCS.PHASECHK.TRANS64.TRYWAIT P0, [R0+URZ], R3 ;  /* 0x00000003000075a7 */ /* 0x0022a400080011ff */
[----:B--2---:R-:W-:Y:S05]  /*2700*/  @!P0 NANOSLEEP.SYNCS 0x989680 ;  /* 0x009896800000895d */ /* 0x004fea0003900000 */
[----:B------:R-:W2:Y:S02]  /*2710*/  @!P0 SYNCS.PHASECHK.TRANS64 P0, [R0+URZ], R3 ;  /* 0x00000003000085a7 */ /* 0x000ea400080010ff */
[----:B--2---:R-:W-:Y:S05]  /*2720*/  @P0 EXIT ;  /* 0x000000000000094d */ /* 0x004fea0003800000 */
[----:B------:R-:W-:Y:S05]  /*2730*/  BRA `(.L_x_45) ;  /* 0xfffffffc00ec7947 */ /* 0x000fea000383ffff */
.L_x_22:
[----:B------:R-:W-:-:S04]  /*2740*/  UISETP.NE.AND UP1, UPT, UR37, URZ, UPT ;  /* 0x000000ff2500728c */ /* 0x000fc8000bf25270 */
[----:B------:R-:W-:-:S09]  /*2750*/  UISETP.NE.OR UP1, UPT, UR10, 0x1, UP1 ;  /* 0x000000010a00788c */ /* 0x000fd20008f25670 */
[----:B------:R-:W-:Y:S05]  /*2760*/  BRA.U UP1, `(.L_x_46) ;  /* 0x00000005014c7547 */ /* 0x000fea000b800000 */
[----:B------:R-:W-:Y:S01]  /*2770*/  HFMA2 R11, -RZ, RZ, 0, 0 ;  /* 0x00000000ff0b7431 */ /* 0x000fe200000001ff */
[----:B------:R-:W-:Y:S01]  /*2780*/  ISETP.GE.U32.AND P2, PT, R10, 0x2, PT ;  /* 0x000000020a00780c */ /* 0x000fe20003f46070 */
[----:B------:R-:W-:Y:S01]  /*2790*/  IMAD.MOV.U32 R12, RZ, RZ, 0x1 ;  /* 0x00000001ff0c7424 */ /* 0x000fe200078e00ff */
[----:B------:R-:W-:Y:S01]  /*27a0*/  CS2R R8, SRZ ;  /* 0x0000000000087805 */ /* 0x000fe2000001ff00 */
[----:B------:R-:W-:Y:S01]  /*27b0*/  IMAD.MOV.U32 R3, RZ, RZ, RZ ;  /* 0x000000ffff037224 */ /* 0x000fe200078e00ff */
[----:B------:R-:W-:Y:S01]  /*27c0*/  UMOV UR4, 0x400 ;  /* 0x0000040000047882 */ /* 0x000fe20000000000 */
[----:B------:R-:W-:Y:S01]  /*27d0*/  UMOV UR6, URZ ;  /* 0x000000ff00067c82 */ /* 0x000fe20008000000 */
[----:B------:R-:W-:-:S12]  /*27e0*/  ULEA UR37, UR37, UR4, 0x18 ;  /* 0x0000000425257291 */ /* 0x000fd8000f8ec0ff */
.L_x_50:
[----:B------:R-:W-:Y:S02]  /*27f0*/  LEA R0, R3, UR37, 0x3 ;  /* 0x0000002503007c11 */ /* 0x000fe4000f8e18ff */
[----:B------:R-:W-:-:S03]  /*2800*/  SHF.L.U32 R5, R8, 0x1f, RZ ;  /* 0x0000001f08057819 */ /* 0x000fc600000006ff */
[----:B------:R-:W-:Y:S01]  /*2810*/  VIADD R4, R0, 0xc0 ;  /* 0x000000c000047836 */ /* 0x000fe20000000000 */
[----:B------:R-:W1:Y:S02]  /*2820*/  SYNCS.PHASECHK.TRANS64.TRYWAIT P0, [R0+URZ+0xb0], R5 ;  /* 0x0000b005000075a7 */ /* 0x000e6400080011ff */
[----:B-1----:R-:W-:Y:S05]  /*2830*/  @!P0 BRA `(.L_x_47) ;  /* 0x0000004800888947 */ /* 0x002fea0003800000 */
.L_x_120:
[----:B------:R-:W-:Y:S01]  /*2840*/  ULEA UR5, UR6, UR37, 0x3 ;  /* 0x0000002506057291 */ /* 0x000fe2000f8e18ff */
[----:B------:R-:W-:Y:S01]  /*2850*/  PRMT R4, RZ, 0x654, R4 ;  /* 0x00000654ff047816 */ /* 0x000fe20000000004 */
[----:B-1----:R-:W-:Y:S01]  /*2860*/  @!P2 IMAD.MOV.U32 R5, RZ, RZ, 0x10 ;  /* 0x00000010ff05a424 */ /* 0x002fe200078e00ff */
[----:B------:R-:W-:Y:S01]  /*2870*/  SHF.L.U32 R7, R12, 0x1f, RZ ;  /* 0x0000001f0c077819 */ /* 0x000fe200000006ff */
[----:B------:R-:W-:Y:S01]  /*2880*/  UIADD3 UR4, UPT, UPT, UR5, 0x50, URZ ;  /* 0x0000005005047890 */ /* 0x000fe2000fffe0ff */
[----:B------:R1:W-:Y:S05]  /*2890*/  SYNCS.ARRIVE.TRANS64.RED.A1T0 RZ, [R4+URZ], RZ ;  /* 0x000000ff04ff79a7 */ /* 0x0003ea00081004ff */
[----:B------:R-:W-:Y:S01]  /*28a0*/  IMAD.U32 R13, RZ, RZ, UR4 ;  /* 0x00000004ff0d7e24 */ /* 0x000fe2000f8e00ff */
[----:B------:R-:W2:Y:S04]  /*28b0*/  SYNCS.PHASECHK.TRANS64.TRYWAIT P0, [UR5+0x60], R7 ;  /* 0x00006007ff0075a7 */ /* 0x000ea80008001105 */
[----:B------:R-:W-:Y:S01]  /*28c0*/  PRMT R13, R10, 0x654, R13 ;  /* 0x000006540a0d7816 */ /* 0x000fe2000000000d */
[----:B-12---:R-:W-:Y:S06]  /*28d0*/  @!P0 BRA `(.L_x_48) ;  /* 0x0000004800748947 */ /* 0x006fec0003800000 */
.L_x_122:
[----:B------:R-:W-:Y:S01]  /*28e0*/  ULEA UR4, UR6, UR37, 0x4 ;  /* 0x0000002506047291 */ /* 0x000fe2000f8e20ff */
[----:B------:R-:W-:Y:S01]  /*28f0*/  SEL R2, R13, R2, !P2 ;  /* 0x000000020d027207 */ /* 0x000fe20005000000 */
[----:B------:R-:W-:Y:S01]  /*2900*/  UIADD3 UR5, UPT, UPT, UR5, 0x50, URZ ;  /* 0x0000005005057890 */ /* 0x000fe2000fffe0ff */
[----:B-1----:R-:W-:Y:S01]  /*2910*/  LEA R0, R11, UR37, 0x3 ;  /* 0x000000250b007c11 */ /* 0x002fe2000f8e18ff */
[----:B------:R-:W-:Y:S01]  /*2920*/  UIADD3 UR4, UPT, UPT, UR4, 0xe0, URZ ;  /* 0x000000e004047890 */ /* 0x000fe2000fffe0ff */
[----:B------:R1:W-:Y:S01]  /*2930*/  @!P2 SYNCS.ARRIVE.TRANS64.RED RZ, [R2+URZ], R5 ;  /* 0x0000000502ffa9a7 */ /* 0x0003e200080004ff */
[----:B------:R-:W-:Y:S01]  /*2940*/  UIADD3 UR6, UPT, UPT, UR6, 0x1, URZ ;  /* 0x0000000106067890 */ /* 0x000fe2000fffe0ff */
[----:B------:R-:W-:-:S03]  /*2950*/  VIADD R3, R3, 0x1 ;  /* 0x0000000103037836 */ /* 0x000fc60000000000 */
[----:B------:R-:W-:Y:S02]  /*2960*/  UISETP.NE.AND UP0, UPT, UR6, 0x2, UPT ;  /* 0x000000020600788c */ /* 0x000fe4000bf05270 */
[----:B------:R-:W-:Y:S01]  /*2970*/  ISETP.NE.AND P0, PT, R3, 0x2, PT ;  /* 0x000000020300780c */ /* 0x000fe20003f05270 */
[----:B------:R-:W-:Y:S06]  /*2980*/  UGETNEXTWORKID.BROADCAST [UR4], [UR5] ;  /* 0x00000000040073ca */ /* 0x000fec0008000100 */
[----:B------:R-:W-:Y:S02]  /*2990*/  USEL UR4, URZ, 0x1, UP0 ;  /* 0x00000001ff047887 */ /* 0x000fe40008000000 */
[----:B------:R-:W-:-:S04]  /*29a0*/  USEL UR6, UR6, URZ, UP0 ;  /* 0x000000ff06067287 */ /* 0x000fc80008000000 */
[----:B------:R-:W-:Y:S02]  /*29b0*/  LOP3.LUT R12, R12, UR4, RZ, 0x3c, !PT ;  /* 0x000000040c0c7c12 */ /* 0x000fe4000f8e3cff */
[----:B-1----:R-:W-:-:S04]  /*29c0*/  SHF.L.U32 R5, R9, 0x1f, RZ ;  /* 0x0000001f09057819 */ /* 0x002fc800000006ff */
[----:B------:R-:W1:Y:S02]  /*29d0*/  SYNCS.PHASECHK.TRANS64.TRYWAIT P1, [R0+URZ+0x50], R5 ;  /* 0x00005005000075a7 */ /* 0x000e6400080211ff */
[----:B-1----:R-:W-:Y:S05]  /*29e0*/  @!P1 BRA `(.L_x_49) ;  /* 0x0000004800489947 */ /* 0x002fea0003800000 */
.L_x_123:
[----:B------:R-:W-:Y:S01]  /*29f0*/  LEA R4, R11, UR37, 0x4 ;  /* 0x000000250b047c11 */ /* 0x000fe2000f8e20ff */
[----:B-1----:R-:W-:Y:S01]  /*2a00*/  VIADD R0, R0, 0x60 ;  /* 0x0000006000007836 */ /* 0x002fe20000000000 */
[----:B------:R-:W-:Y:S01]  /*2a10*/  SEL R3, R3, RZ, P0 ;  /* 0x000000ff03037207 */ /* 0x000fe20000000000 */
[----:B------:R-:W-:-:S03]  /*2a20*/  VIADD R11, R11, 0x1 ;  /* 0x000000010b0b7836 */ /* 0x000fc60000000000 */
[----:B------:R-:W1:Y:S01]  /*2a30*/  LDS.128 R4, [R4+0xe0] ;  /* 0x0000e00004047984 */ /* 0x000e620000000c00 */
[----:B------:R-:W-:Y:S02]  /*2a40*/  PRMT R0, RZ, 0x654, R0 ;  /* 0x00000654ff007816 */ /* 0x000fe40000000000 */
[C---:B------:R-:W-:Y:S01]  /*2a50*/  ISETP.NE.AND P1, PT, R11.reuse, 0x2, PT ;  /* 0x000000020b00780c */ /* 0x040fe20003f25270 */
[----:B------:R-:W-:Y:S01]  /*2a60*/  @!PT LDS RZ, [RZ] ;  /* 0x00000000fffff984 */ /* 0x000fe20000000800 */
[----:B------:R-:W-:Y:S01]  /*2a70*/  @!PT LDS RZ, [RZ] ;  /* 0x00000000fffff984 */ /* 0x000fe20000000800 */
[----:B------:R-:W-:Y:S01]  /*2a80*/  @!PT LDS RZ, [RZ] ;  /* 0x00000000fffff984 */ /* 0x000fe20000000800 */
[----:B------:R-:W-:Y:S01]  /*2a90*/  @!PT LDS RZ, [RZ] ;  /* 0x00000000fffff984 */ /* 0x000fe20000000800 */
[----:B------:R2:W-:Y:S06]  /*2aa0*/  MEMBAR.ALL.CTA ;  /* 0x0000000000007992 */ /* 0x0005ec0000008000 */
[----:B--2---:R-:W2:Y:S01]  /*2ab0*/  FENCE.VIEW.ASYNC.S ;  /* 0x00000000000073c6 */ /* 0x004ea20000000000 */
[----:B------:R-:W-:Y:S01]  /*2ac0*/  SEL R11, R11, RZ, P1 ;  /* 0x000000ff0b0b7207 */ /* 0x000fe20000800000 */
[----:B--2---:R2:W-:Y:S01]  /*2ad0*/  SYNCS.ARRIVE.TRANS64.RED.A1T0 RZ, [R0+URZ], RZ ;  /* 0x000000ff00ff79a7 */ /* 0x0045e200081004ff */
[----:B-1----:R-:W-:-:S02]  /*2ae0*/  LOP3.LUT P3, RZ, R6, 0x1, RZ, 0xc0, !PT ;  /* 0x0000000106ff7812 */ /* 0x002fc4000786c0ff */
[----:B------:R-:W-:-:S04]  /*2af0*/  SEL R5, RZ, 0x1, P0 ;  /* 0x00000001ff057807 */ /* 0x000fc80000000000 */
[----:B------:R-:W-:Y:S02]  /*2b00*/  LOP3.LUT R8, R8, R5, RZ, 0x3c, !PT ;  /* 0x0000000508087212 */ /* 0x000fe400078e3cff */
[----:B--2---:R-:W-:-:S04]  /*2b10*/  SEL R0, RZ, 0x1, P1 ;  /* 0x00000001ff007807 */ /* 0x004fc80000800000 */
[----:B------:R-:W-:Y:S01]  /*2b20*/  LOP3.LUT R9, R9, R0, RZ, 0x3c, !PT ;  /* 0x0000000009097212 */ /* 0x000fe200078e3cff */
[----:B------:R-:W-:Y:S06]  /*2b30*/  @P3 BRA `(.L_x_50) ;  /* 0xfffffffc002c3947 */ /* 0x000fec000383ffff */
[----:B------:R-:W-:Y:S01]  /*2b40*/  ULEA UR5, UR6, UR37, 0x3 ;  /* 0x0000002506057291 */ /* 0x000fe2000f8e18ff */
[----:B------:R-:W-:-:S08]  /*2b50*/  SHF.L.U32 R3, R12, 0x1f, RZ ;  /* 0x0000001f0c037819 */ /* 0x000fd000000006ff */
[----:B------:R-:W1:Y:S02]  /*2b60*/  SYNCS.PHASECHK.TRANS64 P0, [UR5+0x60], R3 ;  /* 0x00006003ff0075a7 */ /* 0x000e640008001005 */
[----:B-1----:R-:W-:Y:S05]  /*2b70*/  @P0 BRA `(.L_x_51) ;  /* 0x0000000000080947 */ /* 0x002fea0003800000 */
[----:B------:R-:W1:Y:S02]  /*2b80*/  SYNCS.PHASECHK.TRANS64.TRYWAIT P0, [UR5+0x60], R3 ;  /* 0x00006003ff0075a7 */ /* 0x000e640008001105 */
[----:B-1----:R-:W-:Y:S05]  /*2b90*/  @!P0 BRA `(.L_x_52) ;  /* 0x0000004400f08947 */ /* 0x002fea0003800000 */
.L_x_51:
[----:B------:R-:W-:-:S04]  /*2ba0*/  UIADD3 UR4, UPT, UPT, UR6, 0x1, URZ ;  /* 0x0000000106047890 */ /* 0x000fc8000fffe0ff */
[----:B------:R-:W-:-:S04]  /*2bb0*/  UISETP.NE.AND UP0, UPT, UR4, 0x2, UPT ;  /* 0x000000020400788c */ /* 0x000fc8000bf05270 */
[----:B------:R-:W-:Y:S02]  /*2bc0*/  USEL UR7, URZ, 0x1, UP0 ;  /* 0x00000001ff077887 */ /* 0x000fe40008000000 */
[----:B------:R-:W-:-:S04]  /*2bd0*/  USEL UR4, UR4, URZ, UP0 ;  /* 0x000000ff04047287 */ /* 0x000fc80008000000 */
[----:B------:R-:W-:Y:S01]  /*2be0*/  ULEA UR4, UR4, UR37, 0x3 ;  /* 0x0000002504047291 */ /* 0x000fe2000f8e18ff */
[----:B-1----:R-:W-:-:S04]  /*2bf0*/  LOP3.LUT R3, R12, UR7, RZ, 0x3c, !PT ;  /* 0x000000070c037c12 */ /* 0x002fc8000f8e3cff */
[----:B------:R-:W-:-:S04]  /*2c00*/  SHF.L.U32 R0, R3, 0x1f, RZ ;  /* 0x0000001f03007819 */ /* 0x000fc800000006ff */
[----:B------:R-:W1:Y:S02]  /*2c10*/  SYNCS.PHASECHK.TRANS64 P0, [UR4+0x60], R0 ;  /* 0x00006000ff0075a7 */ /* 0x000e640008001004 */
[----:B-1----:R-:W-:Y:S05]  /*2c20*/  @P0 EXIT ;  /* 0x000000000000094d */ /* 0x002fea0003800000 */
[----:B------:R-:W-:Y:S02]  /*2c30*/  SHF.L.U32 R3, R3, 0x1f, RZ ;  /* 0x0000001f03037819 */ /* 0x000fe400000006ff */
[----:B------:R-:W-:-:S07]  /*2c40*/  MOV R0, UR4 ;  /* 0x0000000400007c02 */ /* 0x000fce0008000f00 */
.L_x_53:
[----:B-1----:R1:W2:Y:S02]  /*2c50*/  SYNCS.PHASECHK.TRANS64.TRYWAIT P0, [R0+URZ+0x60], R3 ;  /* 0x00006003000075a7 */ /* 0x0022a400080011ff */
[----:B--2---:R-:W-:Y:S05]  /*2c60*/  @!P0 NANOSLEEP.SYNCS 0x989680 ;  /* 0x009896800000895d */ /* 0x004fea0003900000 */
[----:B------:R-:W2:Y:S02]  /*2c70*/  @!P0 SYNCS.PHASECHK.TRANS64 P0, [R0+URZ+0x60], R3 ;  /* 0x00006003000085a7 */ /* 0x000ea400080010ff */
[----:B--2---:R-:W-:Y:S05]  /*2c80*/  @P0 EXIT ;  /* 0x000000000000094d */ /* 0x004fea0003800000 */
[----:B------:R-:W-:Y:S05]  /*2c90*/  BRA `(.L_x_53) ;  /* 0xfffffffc00ec7947 */ /* 0x000fea000383ffff */
.L_x_46:
[----:B------:R-:W-:Y:S05]  /*2ca0*/  BRA.U UP4, `(.L_x_54) ;  /* 0x0000001104d87547 */ /* 0x000fea000b800000 */
[----:B------:R-:W-:Y:S01]  /*2cb0*/  UMOV UR6, 0x40 ;  /* 0x0000004000067882 */ /* 0x000fe20000000000 */
[----:B------:R-:W-:Y:S01]  /*2cc0*/  NOP ;  /* 0x0000000000007918 */ /* 0x000fe20000000000 */
[----:B------:R-:W-:Y:S01]  /*2cd0*/  ULEA UR6, UR37, UR6, 0x18 ;  /* 0x0000000625067291 */ /* 0x000fe2000f8ec0ff */
[----:B------:R-:W-:Y:S02]  /*2ce0*/  UMOV UR7, 0x400 ;  /* 0x0000040000077882 */ /* 0x000fe40000000000 */
[----:B------:R-:W-:-:S06]  /*2cf0*/  ULEA UR37, UR37, UR7, 0x18 ;  /* 0x0000000725257291 */ /* 0x000fcc000f8ec0ff */
[----:B------:R-:W1:Y:S02]  /*2d00*/  LDS.U8 R2, [UR6+0x1c] ;  /* 0x00001c06ff027984 */ /* 0x000e640008000000 */
[----:B-1----:R-:W-:-:S13]  /*2d10*/  ISETP.NE.AND P0, PT, R2, RZ, PT ;  /* 0x000000ff0200720c */ /* 0x002fda0003f05270 */
[----:B------:R-:W-:Y:S05]  /*2d20*/  @P0 BRA `(.L_x_55) ;  /* 0x0000000400080947 */ /* 0x000fea0003800000 */
[----:B------:R-:W-:Y:S02]  /*2d30*/  UISETP.NE.U32.AND UP0, UPT, UR5, 0x1, UPT ;  /* 0x000000010500788c */ /* 0x000fe4000bf05070 */
[----:B------:R-:W-:-:S07]  /*2d40*/  UIADD3 UR8, UPT, UPT, UR6, 0x8, URZ ;  /* 0x0000000806087890 */ /* 0x000fce000fffe0ff */
[----:B------:R-:W-:Y:S05]  /*2d50*/  BRA.U !UP0, `(.L_x_56) ;  /* 0x00000001089c7547 */ /* 0x000fea000b800000 */
[----:B------:R-:W-:Y:S01]  /*2d60*/  ELECT P0, URZ, PT ;  /* 0x0000000000ff782f */ /* 0x000fe20003800000 */
[----:B------:R-:W-:-:S12]  /*2d70*/  BSSY B0, `(.L_x_56) ;  /* 0x0000025000007945 */ /* 0x000fd80003800000 */
[----:B------:R-:W-:Y:S05]  /*2d80*/  @!P0 BRA `(.L_x_57) ;  /* 0x00000000008c8947 */ /* 0x000fea0003800000 */
[----:B------:R-:W-:-:S05]  /*2d90*/  UMOV UR7, 0x10 ;  /* 0x0000001000077882 */ /* 0x000fca0000000000 */
[----:B------:R-:W-:Y:S04]  /*2da0*/  DEPBAR.LE SB1, 0x36 ;  /* 0x00009d800000791a */ /* 0x000fe80000000000 */
[----:B------:R-:W1:Y:S02]  /*2db0*/  UTCATOMSWS.2CTA.FIND_AND_SET.ALIGN UP1, UR7, UR7 ;  /* 0x00000007000775e3 */ /* 0x000e640008220800 */
[----:B-1----:R-:W-:Y:S01]  /*2dc0*/  MOV R11, UR7 ;  /* 0x00000007000b7c02 */ /* 0x002fe20008000f00 */
[----:B------:R-:W-:Y:S06]  /*2dd0*/  BRA.U UP1, `(.L_x_58) ;  /* 0x0000000101187547 */ /* 0x000fec000b800000 */
.L_x_59:
[----:B------:R-:W-:Y:S05]  /*2de0*/  NANOSLEEP 0x64 ;  /* 0x000000640000795d */ /* 0x000fea0003800000 */
[----:B------:R-:W-:-:S05]  /*2df0*/  UMOV UR7, 0x10 ;  /* 0x0000001000077882 */ /* 0x000fca0000000000 */
[----:B------:R-:W-:Y:S04]  /*2e00*/  DEPBAR.LE SB1, 0x36 ;  /* 0x00009d800000791a */ /* 0x000fe80000000000 */
[----:B------:R-:W1:Y:S02]  /*2e10*/  UTCATOMSWS.2CTA.FIND_AND_SET.ALIGN UP1, UR7, UR7 ;  /* 0x00000007000775e3 */ /* 0x000e640008220800 */
[----:B-1----:R-:W-:Y:S01]  /*2e20*/  MOV R11, UR7 ;  /* 0x00000007000b7c02 */ /* 0x002fe20008000f00 */
[----:B------:R-:W-:Y:S05]  /*2e30*/  BRA.U !UP1, `(.L_x_59) ;  /* 0xfffffffd09e87547 */ /* 0x000fea000b83ffff */
.L_x_58:
[----:B------:R-:W1:Y:S01]  /*2e40*/  LDS R5, [UR6+0x10] ;  /* 0x00001006ff057984 */ /* 0x000e620008000800 */
[----:B------:R-:W-:Y:S01]  /*2e50*/  IMAD.U32 R3, RZ, RZ, UR37 ;  /* 0x00000025ff037e24 */ /* 0x000fe2000f8e00ff */
[----:B------:R-:W-:-:S03]  /*2e60*/  MOV R2, UR4 ;  /* 0x0000000400027c02 */ /* 0x000fc60008000f00 */
[----:B------:R-:W-:Y:S01]  /*2e70*/  VIADD R3, R3, 0x100 ;  /* 0x0000010003037836 */ /* 0x000fe20000000000 */
[----:B-1----:R-:W-:-:S04]  /*2e80*/  SHF.L.U32 R5, R5, 0x1f, RZ ;  /* 0x0000001f05057819 */ /* 0x002fc800000006ff */
[----:B------:R-:W1:Y:S02]  /*2e90*/  SYNCS.PHASECHK.TRANS64.TRYWAIT P0, [UR6+0x8], R5 ;  /* 0x00000805ff0075a7 */ /* 0x000e640008001106 */
[----:B-1----:R-:W-:Y:S05]  /*2ea0*/  @P0 BRA `(.L_x_60) ;  /* 0x0000000000080947 */ /* 0x002fea0003800000 */
[----:B------:R-:W1:Y:S02]  /*2eb0*/  SYNCS.PHASECHK.TRANS64.TRYWAIT P0, [UR6+0x8], R5 ;  /* 0x00000805ff0075a7 */ /* 0x000e640008001106 */
[----:B-1----:R-:W-:Y:S05]  /*2ec0*/  @!P0 BRA `(.L_x_61) ;  /* 0x00000044003c8947 */ /* 0x002fea0003800000 */
.L_x_60:
[----:B-1----:R-:W-:Y:S01]  /*2ed0*/  HFMA2 R4, -RZ, RZ, 0, 5.9604644775390625e-08 ;  /* 0x00000001ff047431 */ /* 0x002fe200000001ff */
[----:B------:R-:W-:Y:S01]  /*2ee0*/  UPRMT UR7, UR4, 0x654, UR8 ;  /* 0x0000065404077896 */ /* 0x000fe20008000008 */
[----:B------:R-:W-:Y:S01]  /*2ef0*/  IMAD.MOV.U32 R6, RZ, RZ, 0xffff ;  /* 0x0000ffffff067424 */ /* 0x000fe200078e00ff */
[----:B------:R-:W-:Y:S01]  /*2f00*/  PRMT R2, R2, 0x654, R3 ;  /* 0x0000065402027816 */ /* 0x000fe20000000003 */
[----:B------:R-:W-:Y:S02]  /*2f10*/  IMAD.MOV.U32 R5, RZ, RZ, 0x4 ;  /* 0x00000004ff057424 */ /* 0x000fe400078e00ff */
[----:B------:R-:W-:Y:S01]  /*2f20*/  IMAD.SHL.U32 R9, R11, 0x20, RZ ;  /* 0x000000200b097824 */ /* 0x000fe200078e00ff */
[----:B------:R-:W-:Y:S02]  /*2f30*/  MOV R3, UR7 ;  /* 0x0000000700037c02 */ /* 0x000fe40008000f00 */
[-C--:B------:R-:W-:Y:S01]  /*2f40*/  SHF.L.U32 R7, R6, R11.reuse, RZ ;  /* 0x0000000b06077219 */ /* 0x080fe200000006ff */
[----:B------:R1:W-:Y:S01]  /*2f50*/  SYNCS.ARRIVE.TRANS64.RED RZ, [UR7], R5 ;  /* 0x00000005ffff79a7 */ /* 0x0003e20008000407 */
[----:B------:R-:W-:Y:S01]  /*2f60*/  SHF.L.U32 R6, R4, R11, RZ ;  /* 0x0000000b04067219 */ /* 0x000fe200000006ff */
[----:B------:R1:W-:Y:S04]  /*2f70*/  STS [UR37+0x100], R9 ;  /* 0x00010009ff007988 */ /* 0x0003e80008000825 */
[----:B------:R1:W-:Y:S04]  /*2f80*/  STAS [R2.64], R11 ;  /* 0x0000000b02007dbd */ /* 0x0003e8000c0008ff */
[----:B------:R1:W-:Y:S04]  /*2f90*/  ATOMS.OR RZ, [UR6+0x14], R7 ;  /* 0x00001407ffff798c */ /* 0x0003e8000b000006 */
[----:B------:R1:W-:Y:S04]  /*2fa0*/  ATOMS.OR RZ, [UR6+0x18], R6 ;  /* 0x00001806ffff798c */ /* 0x0003e8000b000006 */
[----:B------:R1:W-:Y:S02]  /*2fb0*/  ATOMS.XOR RZ, [UR6+0x10], R4 ;  /* 0x00001004ffff798c */ /* 0x0003e4000b800006 */
.L_x_57:
[----:B------:R-:W-:Y:S05]  /*2fc0*/  BSYNC B0 ;  /* 0x0000000000007941 */ /* 0x000fea0003800000 */
.L_x_56:
[----:B------:R-:W-:Y:S05]  /*2fd0*/  BRA.U UP0, `(.L_x_62) ;  /* 0x00000001006c7547 */ /* 0x000fea000b800000 */
[----:B------:R-:W-:-:S03]  /*2fe0*/  UMOV UR7, 0xffffffff ;  /* 0xffffffff00077882 */ /* 0x000fc60000000000 */
[----:B------:R-:W-:Y:S05]  /*2ff0*/  BRA.DIV UR7, `(.L_x_63) ;  /* 0x0000004607087947 */ /* 0x000fea000b800000 */
[----:B------:R-:W-:-:S13]  /*3000*/  ELECT P6, URZ, PT ;  /* 0x0000000000ff782f */ /* 0x000fda00038c0000 */
.L_x_127:
[----:B------:R-:W-:Y:S05]  /*3010*/  @!P6 BRA `(.L_x_62) ;  /* 0x00000000005ce947 */ /* 0x000fea0003800000 */
[----:B-1----:R-:W1:Y:S02]  /*3020*/  LDS R3, [UR6+0x10] ;  /* 0x00001006ff037984 */ /* 0x002e640008000800 */
[----:B-1----:R-:W-:-:S04]  /*3030*/  SHF.L.U32 R3, R3, 0x1f, RZ ;  /* 0x0000001f03037819 */ /* 0x002fc800000006ff */
[----:B------:R-:W1:Y:S02]  /*3040*/  SYNCS.PHASECHK.TRANS64.TRYWAIT P0, [UR6+0x8], R3 ;  /* 0x00000803ff0075a7 */ /* 0x000e640008001106 */
[----:B-1----:R-:W-:Y:S05]  /*3050*/  @P0 BRA `(.L_x_64) ;  /* 0x0000000000080947 */ /* 0x002fea0003800000 */
[----:B------:R-:W1:Y:S02]  /*3060*/  SYNCS.PHASECHK.TRANS64.TRYWAIT P0, [UR6+0x8], R3 ;  /* 0x00000803ff0075a7 */ /* 0x000e640008001106 */
[----:B-1----:R-:W-:Y:S05]  /*3070*/  @!P0 BRA `(.L_x_65) ;  /* 0x0000004400088947 */ /* 0x002fea0003800000 */
.L_x_64:
[----:B------:R-:W2:Y:S01]  /*3080*/  LDS R5, [UR37+0x100] ;  /* 0x00010025ff057984 */ /* 0x000ea20008000800 */
[----:B-1----:R-:W-:Y:S02]  /*3090*/  HFMA2 R2, -RZ, RZ, 0, 5.9604644775390625e-08 ;  /* 0x00000001ff027431 */ /* 0x002fe400000001ff */
[----:B------:R-:W-:Y:S01]  /*30a0*/  IMAD.MOV.U32 R3, RZ, RZ, 0xffff ;  /* 0x0000ffffff037424 */ /* 0x000fe200078e00ff */
[----:B------:R-:W-:Y:S01]  /*30b0*/  UPRMT UR7, UR4, 0x654, UR8 ;  /* 0x0000065404077896 */ /* 0x000fe20008000008 */
[----:B--2---:R-:W-:-:S03]  /*30c0*/  IMAD.SHL.U32 R4, R5, 0x20, RZ ;  /* 0x0000002005047824 */ /* 0x004fc600078e00ff */
[-C--:B------:R-:W-:Y:S02]  /*30d0*/  SHF.L.U32 R3, R3, R5.reuse, RZ ;  /* 0x0000000503037219 */ /* 0x080fe400000006ff */
[----:B------:R-:W-:Y:S01]  /*30e0*/  SHF.L.U32 R5, R2, R5, RZ ;  /* 0x0000000502057219 */ /* 0x000fe200000006ff */
[----:B------:R2:W-:Y:S04]  /*30f0*/  STS [UR37+0x100], R4 ;  /* 0x00010004ff007988 */ /* 0x0005e80008000825 */
[----:B------:R2:W-:Y:S04]  /*3100*/  ATOMS.OR RZ, [UR6+0x14], R3 ;  /* 0x00001403ffff798c */ /* 0x0005e8000b000006 */
[----:B------:R2:W-:Y:S01]  /*3110*/  ATOMS.OR RZ, [UR6+0x18], R5 ;  /* 0x00001805ffff798c */ /* 0x0005e2000b000006 */
[----:B------:R-:W-:Y:S03]  /*3120*/  SYNCS.ARRIVE.TRANS64.RED.A1T0 RZ, [UR7], RZ ;  /* 0x000000ffffff79a7 */ /* 0x000fe60008100407 */
[----:B------:R2:W-:Y:S01]  /*3130*/  ATOMS.XOR RZ, [UR6+0x10], R2 ;  /* 0x00001002ffff798c */ /* 0x0005e2000b800006 */
[----:B------:R-:W-:Y:S05]  /*3140*/  BRA `(.L_x_62) ;  /* 0x0000000000107947 */ /* 0x000fea0003800000 */
.L_x_55:
[----:B------:R-:W-:-:S05]  /*3150*/  MOV R2, 0xffffffff ;  /* 0xffffffff00027802 */ /* 0x000fca0000000f00 */
[----:B------:R1:W-:Y:S02]  /*3160*/  STS [UR37+0x100], R2 ;  /* 0x00010002ff007988 */ /* 0x0003e40008000825 */
[----:B-1----:R-:W-:Y:S02]  /*3170*/  MOV R2, 0x3190 ;  /* 0x0000319000027802 */ /* 0x002fe40000000f00 */
[----:B-----5:R-:W-:Y:S05]  /*3180*/  CALL.REL.NOINC `($__internal_1_$__cuda_sm10x_tcgen05_guardrail_trap_phase_invalid_during_alloc) ;  /* 0x0000004800107944 */ /* 0x020fea0003c00000 */
.L_x_62:
[----:B------:R-:W-:Y:S05]  /*3190*/  WARPSYNC.ALL ;  /* 0x0000000000007948 */ /* 0x000fea0003800000 */
[----:B------:R-:W3:Y:S01]  /*31a0*/  S2UR UR7, SR_CgaCtaId ;  /* 0x00000000000779c3 */ /* 0x000ee20000008800 */
[----:B------:R-:W-:Y:S01]  /*31b0*/  UMOV UR6, 0x400 ;  /* 0x0000040000067882 */ /* 0x000fe20000000000 */
[----:B------:R-:W-:-:S06]  /*31c0*/  NOP ;  /* 0x0000000000007918 */ /* 0x000fcc0000000000 */
[----:B------:R-:W-:Y:S06]  /*31d0*/  BAR.ARV 0x6, 0xa0 ;  /* 0x0182800000007b1d */ /* 0x000fec0000002000 */
[----:B------:R-:W4:Y:S01]  /*31e0*/  LDCU UR8, c[0x0][0x38c] ;  /* 0x00007180ff0877ac */ /* 0x000f220008000800 */
[----:B------:R-:W-:Y:S01]  /*31f0*/  LOP3.LUT R0, R0, 0xffff, RZ, 0xc0, !PT ;  /* 0x0000ffff00007812 */ /* 0x000fe200078ec0ff */
[----:B-1----:R-:W-:Y:S01]  /*3200*/  IMAD.MOV.U32 R9, RZ, RZ, 0x1 ;  /* 0x00000001ff097424 */ /* 0x002fe200078e00ff */
[----:B------:R-:W-:Y:S01]  /*3210*/  LOP3.LUT R8, R8, 0xffff, RZ, 0xc0, !PT ;  /* 0x0000ffff08087812 */ /* 0x000fe200078ec0ff */
[----:B------:R-:W-:Y:S01]  /*3220*/  UMOV UR19, URZ ;  /* 0x000000ff00137c82 */ /* 0x000fe20008000000 */
[----:B------:R-:W-:Y:S01]  /*3230*/  R2UR UR11, R0 ;  /* 0x00000000000b72ca */ /* 0x000fe200000e0000 */
[----:B------:R-:W-:Y:S01]  /*3240*/  UMOV UR18, URZ ;  /* 0x000000ff00127c82 */ /* 0x000fe20008000000 */
[----:B------:R-:W-:Y:S01]  /*3250*/  R2UR UR12, R8 ;  /* 0x00000000080c72ca */ /* 0x000fe200000e0000 */
[----:B------:R-:W-:Y:S01]  /*3260*/  IMAD.MOV.U32 R8, RZ, RZ, RZ ;  /* 0x000000ffff087224 */ /* 0x000fe200078e00ff */
[----:B------:R-:W-:Y:S01]  /*3270*/  UMOV UR17, URZ ;  /* 0x000000ff00117c82 */ /* 0x000fe20008000000 */
[----:B---3--:R-:W-:-:S02]  /*3280*/  ULEA UR7, UR7, UR6, 0x18 ;  /* 0x0000000607077291 */ /* 0x008fc4000f8ec0ff */
[----:B------:R-:W-:Y:S02]  /*3290*/  UISETP.NE.AND UP2, UPT, UR5, URZ, UPT ;  /* 0x000000ff0500728c */ /* 0x000fe4000bf45270 */
[----:B------:R-:W-:Y:S02]  /*32a0*/  UIADD3 UR13, UPT, UPT, UR7, 0x4400, URZ ;  /* 0x00004400070d7890 */ /* 0x000fe4000fffe0ff */
[----:B------:R-:W-:Y:S02]  /*32b0*/  UIADD3 UR14, UPT, UPT, UR7, 0x10400, URZ ;  /* 0x00010400070e7890 */ /* 0x000fe4000fffe0ff */
[----:B----4-:R-:W-:Y:S01]  /*32c0*/  UIADD3 UR8, UPT, UPT, UR8, 0x7f, URZ ;  /* 0x0000007f08087890 */ /* 0x010fe2000fffe0ff */
[----:B--2---:R-:W1:Y:S01]  /*32d0*/  LDS R2, [UR7+0x100] ;  /* 0x00010007ff027984 */ /* 0x004e620008000800 */
[----:B------:R-:W-:Y:S02]  /*32e0*/  USHF.R.U32.HI UR13, URZ, 0x4, UR13 ;  /* 0x00000004ff0d7899 */ /* 0x000fe4000801160d */
[----:B------:R-:W-:-:S02]  /*32f0*/  USHF.R.S32.HI UR6, URZ, 0x1f, UR8 ;  /* 0x0000001fff067899 */ /* 0x000fc40008011408 */
[----:B------:R-:W-:Y:S02]  /*3300*/  USHF.R.U32.HI UR14, URZ, 0x4, UR14 ;  /* 0x00000004ff0e7899 */ /* 0x000fe4000801160e */
[----:B------:R-:W-:Y:S02]  /*3310*/  ULEA.HI UR6, UR6, UR8, URZ, 0x7 ;  /* 0x0000000806067291 */ /* 0x000fe4000f8f38ff */
[----:B------:R-:W-:Y:S02]  /*3320*/  ULOP3.LUT UR13, UR13, 0x3fff, URZ, 0xc0, !UPT ;  /* 0x00003fff0d0d7892 */ /* 0x000fe4000f8ec0ff */
[----:B------:R-:W-:Y:S02]  /*3330*/  USHF.R.S32.HI UR6, URZ, 0x7, UR6 ;  /* 0x00000007ff067899 */ /* 0x000fe40008011406 */
[----:B------:R-:W-:Y:S02]  /*3340*/  ULOP3.LUT UR14, UR14, 0x3fff, URZ, 0xc0, !UPT ;  /* 0x00003fff0e0e7892 */ /* 0x000fe4000f8ec0ff */
[----:B------:R-:W-:Y:S01]  /*3350*/  UISETP.LT.AND UP0, UPT, UR6, 0x1, UPT ;  /* 0x000000010600788c */ /* 0x000fe2000bf01270 */
[----:B------:R-:W-:Y:S01]  /*3360*/  UMOV UR28, 0x0 ;  /* 0x00000000001c7882 */ /* 0x000fe20000000000 */
[----:B------:R-:W-:Y:S01]  /*3370*/  UMOV UR29, 0x10100490 ;  /* 0x10100490001d7882 */ /* 0x000fe20000000000 */
[----:B------:R-:W-:-:S02]  /*3380*/  ULOP3.LUT UR13, UR13, 0x10000, URZ, 0xfc, !UPT ;  /* 0x000100000d0d7892 */ /* 0x000fc4000f8efcff */
[----:B------:R-:W-:Y:S02]  /*3390*/  ULOP3.LUT UR14, UR14, 0x10000, URZ, 0xfc, !UPT ;  /* 0x000100000e0e7892 */ /* 0x000fe4000f8efcff */
[----:B------:R-:W-:Y:S01]  /*33a0*/  USEL UR20, UR6, 0x1, !UP0 ;  /* 0x0000000106147887 */ /* 0x000fe2000c000000 */
[----:B------:R-:W-:Y:S01]  /*33b0*/  UMOV UR26, 0x0 ;  /* 0x00000000001a7882 */ /* 0x000fe20000000000 */
[----:B------:R-:W-:Y:S01]  /*33c0*/  UMOV UR27, 0x10100490 ;  /* 0x10100490001b7882 */ /* 0x000fe20000000000 */
[----:B------:R-:W-:Y:S01]  /*33d0*/  UMOV UR24, 0x0 ;  /* 0x0000000000187882 */ /* 0x000fe20000000000 */
[----:B------:R-:W-:Y:S01]  /*33e0*/  UMOV UR25, 0x10100490 ;  /* 0x1010049000197882 */ /* 0x000fe20000000000 */
[----:B------:R-:W-:Y:S01]  /*33f0*/  UMOV UR22, 0x0 ;  /* 0x0000000000167882 */ /* 0x000fe20000000000 */
[----:B------:R-:W-:Y:S01]  /*3400*/  UMOV UR23, 0x10100490 ;  /* 0x1010049000177882 */ /* 0x000fe20000000000 */
[----:B-1----:R-:W-:Y:S02]  /*3410*/  R2UR UR21, R2 ;  /* 0x00000000021572ca */ /* 0x002fe400000e0000 */
[----:B------:R-:W-:-:S13]  /*3420*/  CS2R R2, SRZ ;  /* 0x0000000000027805 */ /* 0x000fda000001ff00 */
.L_x_73:
[C---:B------:R-:W-:Y:S02]  /*3430*/  LEA R0, R8.reuse, UR7, 0x3 ;  /* 0x0000000708007c11 */ /* 0x040fe4000f8e18ff */
[----:B------:R-:W-:Y:S02]  /*3440*/  SHF.L.U32 R5, R3, 0x1f, RZ ;  /* 0x0000001f03057819 */ /* 0x000fe400000006ff */
[----:B------:R-:W-:Y:S02]  /*3450*/  LEA R4, R8, UR7, 0x4 ;  /* 0x0000000708047c11 */ /* 0x000fe4000f8e20ff */
[----:B------:R-:W1:Y:S02]  /*3460*/  SYNCS.PHASECHK.TRANS64.TRYWAIT P0, [R0+URZ+0x50], R5 ;  /* 0x00005005000075a7 */ /* 0x000e6400080011ff */
[----:B-1-34-:R-:W-:Y:S05]  /*3470*/  @!P0 BRA `(.L_x_66) ;  /* 0x0000004000208947 */ /* 0x01afea0003800000 */
.L_x_128:
[----:B-1----:R-:W1:Y:S01]  /*3480*/  LDS.128 R4, [R4+0xe0] ;  /* 0x0000e00004047984 */ /* 0x002e620000000c00 */
[----:B------:R-:W-:Y:S02]  /*3490*/  VIADD R0, R0, 0x60 ;  /* 0x0000006000007836 */ /* 0x000fe40000000000 */
[----:B------:R-:W-:Y:S01]  /*34a0*/  VIADD R8, R8, 0x1 ;  /* 0x0000000108087836 */ /* 0x000fe20000000000 */
[----:B------:R-:W-:Y:S01]  /*34b0*/  @!PT LDS RZ, [RZ] ;  /* 0x00000000fffff984 */ /* 0x000fe20000000800 */
[----:B------:R-:W-:Y:S01]  /*34c0*/  @!PT LDS RZ, [RZ] ;  /* 0x00000000fffff984 */ /* 0x000fe20000000800 */
[----:B------:R-:W-:Y:S01]  /*34d0*/  @!PT LDS RZ, [RZ] ;  /* 0x00000000fffff984 */ /* 0x000fe20000000800 */
[----:B------:R-:W-:Y:S01]  /*34e0*/  @!PT LDS RZ, [RZ] ;  /* 0x00000000fffff984 */ /* 0x000fe20000000800 */
[----:B------:R2:W-:Y:S06]  /*34f0*/  MEMBAR.ALL.CTA ;  /* 0x0000000000007992 */ /* 0x0005ec0000008000 */
[----:B--2---:R-:W2:Y:S01]  /*3500*/  FENCE.VIEW.ASYNC.S ;  /* 0x00000000000073c6 */ /* 0x004ea20000000000 */
[----:B------:R-:W-:-:S04]  /*3510*/  PRMT R0, RZ, 0x654, R0 ;  /* 0x00000654ff007816 */ /* 0x000fc80000000000 */
[----:B--2---:R2:W-:Y:S01]  /*3520*/  SYNCS.ARRIVE.TRANS64.RED.A1T0 RZ, [R0+URZ], RZ ;  /* 0x000000ff00ff79a7 */ /* 0x0045e200081004ff */
[----:B-1----:R-:W-:Y:S01]  /*3530*/  LOP3.LUT P1, RZ, R6, 0x1, RZ, 0xc0, !PT ;  /* 0x0000000106ff7812 */ /* 0x002fe2000782c0ff */
[----:B--2---:R-:W-:-:S12]  /*3540*/  BRA.U UP2, `(.L_x_67) ;  /* 0x0000000502087547 */ /* 0x004fd8000b800000 */
[----:B------:R-:W1:Y:S01]  /*3550*/  LDCU UR8, c[0x0][0x38c] ;  /* 0x00007180ff0877ac */ /* 0x000e620008000800 */
[----:B------:R-:W-:Y:S02]  /*3560*/  PLOP3.LUT P2, PT, PT, PT, PT, 0x80, 0x8 ;  /* 0x000000000008781c */ /* 0x000fe40003f4f070 */
[----:B------:R-:W-:Y:S01]  /*3570*/  SHF.L.U32 R5, R9, 0x1f, RZ ;  /* 0x0000001f09057819 */ /* 0x000fe200000006ff */
[----:B------:R-:W-:Y:S02]  /*3580*/  ULEA UR9, UR19, UR7, 0x3 ;  /* 0x0000000713097291 */ /* 0x000fe4000f8e18ff */
[----:B------:R-:W-:Y:S02]  /*3590*/  ULEA UR10, UR19, UR21, 0x6 ;  /* 0x00000015130a7291 */ /* 0x000fe4000f8e30ff */
[----:B-1----:R-:W-:-:S06]  /*35a0*/  UISETP.GE.AND UP0, UPT, UR8, 0x1, UPT ;  /* 0x000000010800788c */ /* 0x002fcc000bf06270 */
[----:B------:R-:W-:-:S05]  /*35b0*/  PLOP3.LUT P0, PT, PT, PT, UP0, 0x80, 0x8 ;  /* 0x000000000008781c */ /* 0x000fca0003f0f008 */
[----:B------:R-:W-:-:S08]  /*35c0*/  @UP0 ULEA UR8, UR18, UR7, 0x3 ;  /* 0x0000000712080291 */ /* 0x000fd0000f8e18ff */
[----:B------:R-:W-:-:S04]  /*35d0*/  @P0 SHF.L.U32 R0, R2, 0x1f, RZ ;  /* 0x0000001f02000819 */ /* 0x000fc800000006ff */
[----:B------:R1:W2:Y:S01]  /*35e0*/  @P0 SYNCS.PHASECHK.TRANS64.TRYWAIT P2, [UR8], R0 ;  /* 0x00000000ff0005a7 */ /* 0x0002a20008041108 */
[----:B------:R-:W3:Y:S02]  /*35f0*/  SYNCS.PHASECHK.TRANS64.TRYWAIT P0, [UR9+0x90], R5 ;  /* 0x00009005ff0075a7 */ /* 0x000ee40008001109 */
[----:B-123--:R-:W-:Y:S05]  /*3600*/  @!P0 BRA `(.L_x_68) ;  /* 0x0000003c00d08947 */ /* 0x00efea0003800000 */
.L_x_130:
[----:B------:R-:W-:Y:S01]  /*3610*/  UMOV UR16, UR17 ;  /* 0x0000001100107c82 */ /* 0x000fe20008000000 */
[----:B------:R-:W-:Y:S05]  /*3620*/  BRA.U !UP0, `(.L_x_69) ;  /* 0x0000000108c07547 */ /* 0x000fea000b800000 */
[----:B------:R-:W-:Y:S02]  /*3630*/  UIADD3 UR16, UPT, UPT, UR20, UR17, URZ ;  /* 0x0000001114107290 */ /* 0x000fe4000fffe0ff */
[----:B------:R-:W-:Y:S01]  /*3640*/  UPLOP3.LUT UP3, UPT, UPT, UPT, UPT, 0x40, 0x4 ;  /* 0x000000000004789c */ /* 0x000fe20003f6e870 */
[----:B------:R-:W-:Y:S01]  /*3650*/  UMOV UR15, UR6 ;  /* 0x00000006000f7c82 */ /* 0x000fe20008000000 */
[----:B------:R-:W-:-:S09]  /*3660*/  UMOV UR46, UR18 ;  /* 0x00000012002e7c82 */ /* 0x000fd20008000000 */
.L_x_72:
[----:B--2---:R-:W-:Y:S01]  /*3670*/  ULEA UR8, UR46, UR7, 0x3 ;  /* 0x000000072e087291 */ /* 0x004fe2000f8e18ff */
[----:B---3--:R-:W-:Y:S11]  /*3680*/  @P2 BRA `(.L_x_70) ;  /* 0x00000000000c2947 */ /* 0x008ff60003800000 */
[----:B-1----:R-:W-:Y:S04]  /*3690*/  SHF.L.U32 R5, R2, 0x1f, RZ ;  /* 0x0000001f02057819 */ /* 0x002fe800000006ff */
[----:B------:R-:W1:Y:S02]  /*36a0*/  SYNCS.PHASECHK.TRANS64.TRYWAIT P0, [UR8], R5 ;  /* 0x00000005ff0075a7 */ /* 0x000e640008001108 */
[----:B-1----:R-:W-:Y:S05]  /*36b0*/  @!P0 BRA `(.L_x_71) ;  /* 0x0000003c00bc8947 */ /* 0x002fea0003800000 */
.L_x_70:
[----:B------:R-:W-:Y:S01]  /*36c0*/  UISETP.NE.AND UP0, UPT, UR15, 0x1, UPT ;  /* 0x000000010f00788c */ /* 0x000fe2000bf05270 */
[----:B------:R-:W-:Y:S01]  /*36d0*/  PLOP3.LUT P2, PT, PT, PT, PT, 0x80, 0x8 ;  /* 0x000000000008781c */ /* 0x000fe20003f4f070 */
[----:B------:R-:W-:Y:S02]  /*36e0*/  UIADD3 UR18, UPT, UPT, UR46, 0x1, URZ ;  /* 0x000000012e127890 */ /* 0x000fe4000fffe0ff */
[----:B------:R-:W-:Y:S02]  /*36f0*/  ULEA UR32, UR46, UR14, 0x8 ;  /* 0x0000000e2e207291 */ /* 0x000fe4000f8e40ff */
[----:B------:R-:W-:Y:S01]  /*3700*/  UISETP.NE.AND UP1, UPT, UR18, 0x3, UPT ;  /* 0x000000031200788c */ /* 0x000fe2000bf25270 */
[----:B------:R-:W-:Y:S01]  /*3710*/  PLOP3.LUT P0, PT, PT, PT, UP0, 0x80, 0x8 ;  /* 0x000000000008781c */ /* 0x000fe20003f0f008 */
[----:B------:R-:W-:Y:S02]  /*3720*/  UIADD3 UR44, UPT, UPT, UR32, 0x2, URZ ;  /* 0x00000002202c7890 */ /* 0x000fe4000fffe0ff */
[----:B------:R-:W-:Y:S02]  /*3730*/  USEL UR31, URZ, 0x1, UP1 ;  /* 0x00000001ff1f7887 */ /* 0x000fe40008800000 */
[----:B------:R-:W-:Y:S02]  /*3740*/  USEL UR18, UR18, URZ, UP1 ;  /* 0x000000ff12127287 */ /* 0x000fe40008800000 */
[----:B------:R-:W-:Y:S02]  /*3750*/  UIADD3 UR40, UPT, UPT, UR32, 0x4, URZ ;  /* 0x0000000420287890 */ /* 0x000fe4000fffe0ff */
[----:B------:R-:W-:Y:S01]  /*3760*/  @UP0 ULEA UR30, UR18, UR7, 0x3 ;  /* 0x00000007121e0291 */ /* 0x000fe2000f8e18ff */
[----:B------:R-:W-:Y:S01]  /*3770*/  LOP3.LUT R2, R2, UR31, RZ, 0x3c, !PT ;  /* 0x0000001f02027c12 */ /* 0x000fe2000f8e3cff */
[----:B------:R-:W-:Y:S02]  /*3780*/  UIADD3 UR36, UPT, UPT, UR32, 0x6, URZ ;  /* 0x0000000620247890 */ /* 0x000fe4000fffe0ff */
[----:B------:R-:W-:Y:S01]  /*3790*/  UIADD3 UR8, UPT, UPT, UR8, 0x18, URZ ;  /* 0x0000001808087890 */ /* 0x000fe2000fffe0ff */
[----:B-1----:R-:W-:Y:S01]  /*37a0*/  @P0 SHF.L.U32 R0, R2, 0x1f, RZ ;  /* 0x0000001f02000819 */ /* 0x002fe200000006ff */
[----:B------:R-:W-:Y:S02]  /*37b0*/  UIADD3 UR17, UPT, UPT, UR17, 0x1, URZ ;  /* 0x0000000111117890 */ /* 0x000fe4000fffe0ff */
[----:B------:R-:W-:Y:S01]  /*37c0*/  UIADD3 UR15, UPT, UPT, UR15, -0x1, URZ ;  /* 0xffffffff0f0f7890 */ /* 0x000fe2000fffe0ff */
[----:B------:R2:W3:Y:S01]  /*37d0*/  @P0 SYNCS.PHASECHK.TRANS64.TRYWAIT P2, [UR30], R0 ;  /* 0x00000000ff0005a7 */ /* 0x0004e2000804111e */
[----:B------:R-:W-:Y:S02]  /*37e0*/  ULEA UR30, UR46, UR13, 0xa ;  /* 0x0000000d2e1e7291 */ /* 0x000fe4000f8e50ff */
[----:B------:R-:W-:Y:S02]  /*37f0*/  UISETP.NE.AND UP0, UPT, UR17, UR16, UPT ;  /* 0x000000101100728c */ /* 0x000fe4000bf05270 */
[----:B------:R-:W-:Y:S02]  /*3800*/  UIADD3 UR42, UPT, UPT, UR30, 0x2, URZ ;  /* 0x000000021e2a7890 */ /* 0x000fe4000fffe0ff */
[----:B------:R-:W-:Y:S02]  /*3810*/  UIADD3 UR38, UPT, UPT, UR30, 0x4, URZ ;  /* 0x000000041e267890 */ /* 0x000fe4000fffe0ff */
[----:B------:R-:W-:Y:S01]  /*3820*/  UIADD3 UR34, UPT, UPT, UR30, 0x6, URZ ;  /* 0x000000061e227890 */ /* 0x000fe2000fffe0ff */
[----:B------:R-:W-:Y:S01]  /*3830*/  UMOV UR33, 0x40004040 ;  /* 0x4000404000217882 */ /* 0x000fe20000000000 */
[----:B------:R-:W-:Y:S01]  /*3840*/  UMOV UR31, 0x40004040 ;  /* 0x40004040001f7882 */ /* 0x000fe20000000000 */
[----:B------:R-:W-:Y:S01]  /*3850*/  UMOV UR45, 0x40004040 ;  /* 0x40004040002d7882 */ /* 0x000fe20000000000 */
[----:B------:R2:W-:Y:S01]  /*3860*/  UTCQMMA.2CTA gdesc[UR30], gdesc[UR32], tmem[UR10], tmem[UR28], idesc[UR29], UP3 ;  /* 0x00ff1c201e0075ea */ /* 0x0005e20009a0030a */
[----:B------:R-:W-:Y:S01]  /*3870*/  UPLOP3.LUT UP3, UPT, UPT, UPT, UPT, 0x80, 0x8 ;  /* 0x000000000008789c */ /* 0x000fe20003f6f070 */
[----:B------:R-:W-:Y:S01]  /*3880*/  UMOV UR43, 0x40004040 ;  /* 0x40004040002b7882 */ /* 0x000fe20000000000 */
[----:B------:R-:W-:Y:S01]  /*3890*/  UMOV UR41, 0x40004040 ;  /* 0x4000404000297882 */ /* 0x000fe20000000000 */
[----:B------:R2:W-:Y:S01]  /*38a0*/  UTCQMMA.2CTA gdesc[UR42], gdesc[UR44], tmem[UR10], tmem[UR26], idesc[UR27], UPT ;  /* 0x00ff1a2c2a0075ea */ /* 0x0005e2000ba0030a */
[----:B------:R-:W-:Y:S01]  /*38b0*/  UMOV UR39, 0x40004040 ;  /* 0x4000404000277882 */ /* 0x000fe20000000000 */
[----:B------:R-:W-:Y:S01]  /*38c0*/  UMOV UR37, 0x40004040 ;  /* 0x4000404000257882 */ /* 0x000fe20000000000 */
[----:B------:R-:W-:Y:S01]  /*38d0*/  UMOV UR35, 0x40004040 ;  /* 0x4000404000237882 */ /* 0x000fe20000000000 */
[----:B------:R2:W-:Y:S01]  /*38e0*/  UTCQMMA.2CTA gdesc[UR38], gdesc[UR40], tmem[UR10], tmem[UR24], idesc[UR25], UPT ;  /* 0x00ff1828260075ea */ /* 0x0005e2000ba0030a */
[----:B------:R2:W-:Y:S01]  /*38f0*/  UTCQMMA.2CTA gdesc[UR34], gdesc[UR36], tmem[UR10], tmem[UR22], idesc[UR23], UPT ;  /* 0x00ff1624220075ea */ /* 0x0005e2000ba0030a */
[----:B------:R2:W-:Y:S01]  /*3900*/  UTCBAR.2CTA.MULTICAST [UR8], URZ, UR12 ;  /* 0x000000ff080073e9 */ /* 0x0005e2000820080c */
[----:B------:R-:W-:Y:S01]  /*3910*/  UMOV UR46, UR18 ;  /* 0x00000012002e7c82 */ /* 0x000fe20008000000 */
[----:B------:R-:W-:Y:S05]  /*3920*/  BRA.U UP0, `(.L_x_72) ;  /* 0xfffffffd00507547 */ /* 0x000fea000b83ffff */
.L_x_69:
[----:B------:R-:W-:Y:S01]  /*3930*/  UIADD3 UR9, UPT, UPT, UR9, 0x70, URZ ;  /* 0x0000007009097890 */ /* 0x000fe2000fffe0ff */
[----:B------:R-:W-:-:S08]  /*3940*/  UMOV UR17, UR16 ;  /* 0x0000001000117c82 */ /* 0x000fd00008000000 */
[----:B------:R4:W-:Y:S01]  /*3950*/  UTCBAR.2CTA.MULTICAST [UR9], URZ, UR11 ;  /* 0x000000ff090073e9 */ /* 0x0009e2000820080b */
[----:B------:R-:W-:Y:S02]  /*3960*/  NOP ;  /* 0x0000000000007918 */ /* 0x000fe40000000000 */
.L_x_67:
[----:B------:R-:W-:Y:S01]  /*3970*/  UIADD3 UR19, UPT, UPT, UR19, 0x1, URZ ;  /* 0x0000000113137890 */ /* 0x000fe2000fffe0ff */
[----:B------:R-:W-:-:S03]  /*3980*/  ISETP.NE.AND P0, PT, R8, 0x2, PT ;  /* 0x000000020800780c */ /* 0x000fc60003f05270 */
[----:B------:R-:W-:Y:S01]  /*3990*/  UISETP.NE.AND UP0, UPT, UR19, 0x4, UPT ;  /* 0x000000041300788c */ /* 0x000fe2000bf05270 */
[----:B-12---:R-:W-:Y:S02]  /*39a0*/  SEL R0, RZ, 0x1, P0 ;  /* 0x00000001ff007807 */ /* 0x006fe40000000000 */
[----:B------:R-:W-:Y:S01]  /*39b0*/  SEL R8, R8, RZ, P0 ;  /* 0x000000ff08087207 */ /* 0x000fe20000000000 */
[----:B------:R-:W-:Y:S01]  /*39c0*/  USEL UR8, URZ, 0x1, UP0 ;  /* 0x00000001ff087887 */ /* 0x000fe20008000000 */
[----:B------:R-:W-:Y:S01]  /*39d0*/  LOP3.LUT R3, R3, R0, RZ, 0x3c, !PT ;  /* 0x0000000003037212 */ /* 0x000fe200078e3cff */
[----:B------:R-:W-:-:S04]  /*39e0*/  USEL UR19, UR19, URZ, UP0 ;  /* 0x000000ff13137287 */ /* 0x000fc80008000000 */
[----:B------:R-:W-:Y:S01]  /*39f0*/  LOP3.LUT R9, R9, UR8, RZ, 0x3c, !PT ;  /* 0x0000000809097c12 */ /* 0x000fe2000f8e3cff */
[----:B------:R-:W-:Y:S07]  /*3a00*/  @P1 BRA `(.L_x_73) ;  /* 0xfffffff800881947 */ /* 0x000fee000383ffff */
[----:B------:R-:W1:Y:S01]  /*3a10*/  S2UR UR6, SR_CgaCtaId ;  /* 0x00000000000679c3 */ /* 0x000e620000008800 */
[----:B------:R-:W-:Y:S01]  /*3a20*/  ELECT P0, URZ, PT ;  /* 0x0000000000ff782f */ /* 0x000fe20003800000 */
[----:B------:R-:W-:Y:S01]  /*3a30*/  HFMA2 R0, -RZ, RZ, 0, 5.9604644775390625e-08 ;  /* 0x00000001ff007431 */ /* 0x000fe200000001ff */
[----:B------:R-:W-:-:S05]  /*3a40*/  UMOV UR8, 0x40 ;  /* 0x0000004000087882 */ /* 0x000fca0000000000 */
[----:B------:R-:W-:Y:S01]  /*3a50*/  UVIRTCOUNT.DEALLOC.SMPOOL 0x80 ;  /* 0x000000800000784c */ /* 0x000fe20000000000 */
[----:B------:R-:W-:Y:S02]  /*3a60*/  UISETP.NE.AND UP0, UPT, UR5, URZ, UPT ;  /* 0x000000ff0500728c */ /* 0x000fe4000bf05270 */
[----:B-1----:R-:W-:-:S09]  /*3a70*/  ULEA UR6, UR6, UR8, 0x18 ;  /* 0x0000000806067291 */ /* 0x002fd2000f8ec0ff */
[----:B------:R1:W-:Y:S01]  /*3a80*/  @P0 STS.U8 [UR6+0x1c], R0 ;  /* 0x00001c00ff000988 */ /* 0x0003e20008000006 */
[----:B------:R-:W-:Y:S05]  /*3a90*/  BRA.U UP0, `(.L_x_74) ;  /* 0x0000000100a07547 */ /* 0x000fea000b800000 */
[----:B------:R-:W-:Y:S01]  /*3aa0*/  UIADD3 UR5, UPT, UPT, UR7, 0x90, URZ ;  /* 0x0000009007057890 */ /* 0x000fe2000fffe0ff */
[----:B------:R-:W-:-:S03]  /*3ab0*/  SHF.L.U32 R3, R9, 0x1f, RZ ;  /* 0x0000001f09037819 */ /* 0x000fc600000006ff */
[----:B------:R-:W-:-:S09]  /*3ac0*/  ULEA UR8, UR19, UR5, 0x3 ;  /* 0x0000000513087291 */ /* 0x000fd2000f8e18ff */
[----:B------:R-:W2:Y:S02]  /*3ad0*/  SYNCS.PHASECHK.TRANS64.TRYWAIT P0, [UR8], R3 ;  /* 0x00000003ff0075a7 */ /* 0x000ea40008001108 */
[----:B--2---:R-:W-:Y:S05]  /*3ae0*/  @!P0 BRA `(.L_x_75) ;  /* 0x0000003800c88947 */ /* 0x004fea0003800000 */
.L_x_133:
[----:B----4-:R-:W-:-:S04]  /*3af0*/  UIADD3 UR9, UPT, UPT, UR19, 0x1, URZ ;  /* 0x0000000113097890 */ /* 0x010fc8000fffe0ff */
        /* <DEDUP_REMOVED lines=8> */
.L_x_135:
        /* <DEDUP_REMOVED lines=9> */
.L_x_137:
[----:B------:R-:W-:-:S04]  /*3c10*/  UIADD3 UR9, UPT, UPT, UR9, 0x1, URZ ;  /* 0x0000000109097890 */ /* 0x000fc8000fffe0ff */
[----:B------:R-:W-:-:S04]  /*3c20*/  UISETP.NE.AND UP1, UPT, UR9, 0x4, UPT ;  /* 0x000000040900788c */ /* 0x000fc8000bf25270 */
[----:B------:R-:W-:Y:S02]  /*3c30*/  USEL UR8, URZ, 0x1, UP1 ;  /* 0x00000001ff087887 */ /* 0x000fe40008800000 */
[----:B------:R-:W-:-:S04]  /*3c40*/  USEL UR9, UR9, URZ, UP1 ;  /* 0x000000ff09097287 */ /* 0x000fc80008800000 */
[----:B------:R-:W-:Y:S01]  /*3c50*/  ULEA UR9, UR9, UR5, 0x3 ;  /* 0x0000000509097291 */ /* 0x000fe2000f8e18ff */
[----:B-1----:R-:W-:-:S04]  /*3c60*/  LOP3.LUT R3, R2, UR8, RZ, 0x3c, !PT ;  /* 0x0000000802037c12 */ /* 0x002fc8000f8e3cff */
[----:B------:R-:W-:Y:S01]  /*3c70*/  SHF.L.U32 R3, R3, 0x1f, RZ ;  /* 0x0000001f03037819 */ /* 0x000fe200000006ff */
[----:B------:R-:W-:-:S04]  /*3c80*/  IMAD.U32 R0, RZ, RZ, UR9 ;  /* 0x00000009ff007e24 */ /* 0x000fc8000f8e00ff */
[----:B------:R1:W2:Y:S03]  /*3c90*/  SYNCS.PHASECHK.TRANS64.TRYWAIT P0, [R0+URZ], R3 ;  /* 0x00000003000075a7 */ /* 0x0002a600080011ff */
[----:B--2---:R-:W-:Y:S05]  /*3ca0*/  @!P0 NANOSLEEP.SYNCS 0x989680 ;  /* 0x009896800000895d */ /* 0x004fea0003900000 */
[----:B------:R-:W2:Y:S02]  /*3cb0*/  @!P0 SYNCS.PHASECHK.TRANS64 P0, [R0+URZ], R3 ;  /* 0x00000003000085a7 */ /* 0x000ea400080010ff */
[----:B--2---:R-:W-:Y:S05]  /*3cc0*/  @P0 BRA `(.L_x_78) ;  /* 0x0000000000200947 */ /* 0x004fea0003800000 */
.L_x_79:
[----:B--2---:R2:W4:Y:S02]  /*3cd0*/  SYNCS.PHASECHK.TRANS64.TRYWAIT P0, [R0+URZ], R3 ;  /* 0x00000003000075a7 */ /* 0x00452400080011ff */
[----:B----4-:R-:W-:Y:S05]  /*3ce0*/  @!P0 NANOSLEEP.SYNCS 0x989680 ;  /* 0x009896800000895d */ /* 0x010fea0003900000 */
[----:B------:R-:W4:Y:S02]  /*3cf0*/  @!P0 SYNCS.PHASECHK.TRANS64 P0, [R0+URZ], R3 ;  /* 0x00000003000085a7 */ /* 0x000f2400080010ff */
[----:B----4-:R-:W-:Y:S05]  /*3d00*/  @!P0 BRA `(.L_x_79) ;  /* 0xfffffffc00f08947 */ /* 0x010fea000383ffff */
[----:B------:R-:W-:Y:S05]  /*3d10*/  BRA `(.L_x_78) ;  /* 0x00000000000c7947 */ /* 0x000fea0003800000 */
.L_x_74:
[----:B------:R-:W-:-:S04]  /*3d20*/  UIADD3 UR5, UPT, UPT, UR7, 0xd0, URZ ;  /* 0x000000d007057890 */ /* 0x000fc8000fffe0ff */
[----:B------:R-:W-:-:S09]  /*3d30*/  UPRMT UR5, UR4, 0x654, UR5 ;  /* 0x0000065404057896 */ /* 0x000fd20008000005 */
[----:B------:R-:W-:Y:S03]  /*3d40*/  SYNCS.ARRIVE.TRANS64.RED.A1T0 RZ, [UR5], RZ ;  /* 0x000000ffffff79a7 */ /* 0x000fe60008100405 */
.L_x_78:
[----:B-12---:R-:W-:Y:S01]  /*3d50*/  SHF.L.U32 R3, RZ, 0x1f, RZ ;  /* 0x0000001fff037819 */ /* 0x006fe200000006ff */
[----:B------:R-:W-:Y:S01]  /*3d60*/  UIADD3 UR5, UPT, UPT, UR7, 0xd0, URZ ;  /* 0x000000d007057890 */ /* 0x000fe2000fffe0ff */
[----:B------:R-:W-:Y:S02]  /*3d70*/  PLOP3.LUT P0, PT, PT, PT, UP0, 0x80, 0x8 ;  /* 0x000000000008781c */ /* 0x000fe40003f0f008 */
[----:B------:R-:W1:Y:S02]  /*3d80*/  SYNCS.PHASECHK.TRANS64.TRYWAIT P1, [UR7+0xd0], R3 ;  /* 0x0000d003ff0075a7 */ /* 0x000e640008021107 */
[----:B-1----:R-:W-:Y:S09]  /*3d90*/  @!P1 BRA `(.L_x_80) ;  /* 0x0000003800649947 */ /* 0x002ff20003800000 */
.L_x_139:
[----:B------:R-:W-:Y:S01]  /*3da0*/  @!UP0 UPRMT UR5, UR4, 0x654, UR5 ;  /* 0x0000065404058896 */ /* 0x000fe20008000005 */
[----:B------:R-:W-:Y:S02]  /*3db0*/  UMOV UR8, 0xffff ;  /* 0x0000ffff00087882 */ /* 0x000fe40000000000 */
[----:B------:R-:W-:-:S06]  /*3dc0*/  UMOV UR4, 0x1 ;  /* 0x0000000100047882 */ /* 0x000fcc0000000000 */
[----:B------:R-:W-:Y:S01]  /*3dd0*/  @!P0 SYNCS.ARRIVE.TRANS64.RED.A1T0 RZ, [UR5], RZ ;  /* 0x000000ffffff89a7 */ /* 0x000fe20008100405 */
[----:B------:R-:W-:Y:S01]  /*3de0*/  NOP ;  /* 0x0000000000007918 */ /* 0x000fe20000000000 */
[----:B-1----:R-:W1:Y:S01]  /*3df0*/  LDS R0, [UR6+0x14] ;  /* 0x00001406ff007984 */ /* 0x002e620008000800 */
[----:B------:R-:W-:-:S04]  /*3e00*/  ULOP3.LUT UR5, UR21, 0xffff, URZ, 0xc0, !UPT ;  /* 0x0000ffff15057892 */ /* 0x000fc8000f8ec0ff */
[----:B------:R-:W-:-:S04]  /*3e10*/  USHF.R.U32.HI UR5, URZ, 0x5, UR5 ;  /* 0x00000005ff057899 */ /* 0x000fc80008011605 */
[----:B------:R-:W-:Y:S02]  /*3e20*/  USHF.L.U32 UR8, UR8, UR5, URZ ;  /* 0x0000000508087299 */ /* 0x000fe400080006ff */
[----:B------:R-:W-:-:S04]  /*3e30*/  USHF.L.U32 UR4, UR4, UR5, URZ ;  /* 0x0000000504047299 */ /* 0x000fc800080006ff */
[----:B-1----:R-:W-:-:S04]  /*3e40*/  LOP3.LUT R0, R0, UR8, RZ, 0xc0, !PT ;  /* 0x0000000800007c12 */ /* 0x002fc8000f8ec0ff */
[----:B------:R-:W-:-:S13]  /*3e50*/  ISETP.NE.AND P0, PT, R0, UR8, PT ;  /* 0x0000000800007c0c */ /* 0x000fda000bf05270 */
[----:B------:R-:W-:Y:S05]  /*3e60*/  @P0 BRA `(.L_x_81) ;  /* 0x0000000000580947 */ /* 0x000fea0003800000 */
[----:B------:R-:W1:Y:S02]  /*3e70*/  LDS R0, [UR6+0x18] ;  /* 0x00001806ff007984 */ /* 0x000e640008000800 */
[----:B-1----:R-:W-:-:S04]  /*3e80*/  LOP3.LUT R0, R0, UR4, RZ, 0xc0, !PT ;  /* 0x0000000400007c12 */ /* 0x002fc8000f8ec0ff */
[----:B------:R-:W-:-:S13]  /*3e90*/  ISETP.NE.AND P0, PT, R0, UR4, PT ;  /* 0x0000000400007c0c */ /* 0x000fda000bf05270 */
[----:B------:R-:W-:Y:S05]  /*3ea0*/  @P0 BRA `(.L_x_82) ;  /* 0x00000000003c0947 */ /* 0x000fea0003800000 */
[----:B------:R-:W1:Y:S01]  /*3eb0*/  S2R R2, SR_LANEID ;  /* 0x0000000000027919 */ /* 0x000e620000000000 */
[----:B------:R-:W-:Y:S01]  /*3ec0*/  ULOP3.LUT UR8, URZ, UR8, URZ, 0x33, !UPT ;  /* 0x00000008ff087292 */ /* 0x000fe2000f8e33ff */
[----:B------:R-:W-:Y:S01]  /*3ed0*/  LOP3.LUT R4, RZ, UR4, RZ, 0x33, !PT ;  /* 0x00000004ff047c12 */ /* 0x000fe2000f8e33ff */
[----:B------:R-:W-:Y:S02]  /*3ee0*/  VOTEU.ANY UR7, UPT, PT ;  /* 0x0000000000077886 */ /* 0x000fe400038e0100 */
[----:B------:R-:W-:Y:S01]  /*3ef0*/  UFLO.U32 UR7, UR7 ;  /* 0x00000007000772bd */ /* 0x000fe200080e0000 */
[----:B------:R-:W2:Y:S01]  /*3f00*/  REDUX UR4, R4 ;  /* 0x00000000040473c4 */ /* 0x000ea20000000000 */
[----:B------:R-:W-:-:S06]  /*3f10*/  IMAD.U32 R0, RZ, RZ, UR8 ;  /* 0x00000008ff007e24 */ /* 0x000fcc000f8e00ff */
[----:B------:R1:W-:Y:S01]  /*3f20*/  UTCATOMSWS.AND URZ, UR8 ;  /* 0x0000000800ff79e3 */ /* 0x0003e20008000000 */
[----:B------:R-:W3:Y:S01]  /*3f30*/  REDUX UR5, R0 ;  /* 0x00000000000573c4 */ /* 0x000ee20000000000 */
[----:B-1----:R-:W-:Y:S01]  /*3f40*/  ISETP.EQ.U32.AND P0, PT, R2, UR7, PT ;  /* 0x0000000702007c0c */ /* 0x002fe2000bf02070 */
[----:B--2---:R-:W-:Y:S01]  /*3f50*/  IMAD.U32 R2, RZ, RZ, UR4 ;  /* 0x00000004ff027e24 */ /* 0x004fe2000f8e00ff */
[----:B---3--:R-:W-:-:S11]  /*3f60*/  MOV R3, UR5 ;  /* 0x0000000500037c02 */ /* 0x008fd60008000f00 */
[----:B------:R1:W-:Y:S04]  /*3f70*/  @P0 ATOMS.AND RZ, [UR6+0x14], R3 ;  /* 0x00001403ffff098c */ /* 0x0003e8000a800006 */
[----:B------:R1:W-:Y:S01]  /*3f80*/  @P0 ATOMS.AND RZ, [UR6+0x18], R2 ;  /* 0x00001802ffff098c */ /* 0x0003e2000a800006 */
[----:B------:R-:W-:Y:S05]  /*3f90*/  BRA `(.L_x_83) ;  /* 0x0000000000147947 */ /* 0x000fea0003800000 */
.L_x_82:
[----:B------:R-:W-:Y:S02]  /*3fa0*/  MOV R2, 0x3fc0 ;  /* 0x00003fc000027802 */ /* 0x000fe40000000f00 */
[----:B---345:R-:W-:Y:S05]  /*3fb0*/  CALL.REL.NOINC `($__internal_0_$__cuda_sm10x_tcgen05_guardrail_trap_col_being_dealloced_not_returned_by_alloc) ;  /* 0x0000003800787944 */ /* 0x038fea0003c00000 */
[----:B------:R-:W-:Y:S05]  /*3fc0*/  BRA `(.L_x_83) ;  /* 0x0000000000087947 */ /* 0x000fea0003800000 */
.L_x_81:
[----:B------:R-:W-:Y:S02]  /*3fd0*/  MOV R2, 0x3ff0 ;  /* 0x00003ff000027802 */ /* 0x000fe40000000f00 */
[----:B---345:R-:W-:Y:S05]  /*3fe0*/  CALL.REL.NOINC `($__internal_2_$__cuda_sm10x_tcgen05_guardrail_trap_unallocated_columns_being_dealloced) ;  /* 0x0000003800847944 */ /* 0x038fea0003c00000 */
.L_x_83:
[----:B------:R-:W-:Y:S01]  /*3ff0*/  NOP ;  /* 0x0000000000007918 */ /* 0x000fe20000000000 */
[----:B----4-:R-:W-:Y:S05]  /*4000*/  EXIT ;  /* 0x000000000000794d */ /* 0x010fea0003800000 */
.L_x_54:
[----:B------:R-:W-:-:S09]  /*4010*/  UISETP.NE.OR UP5, UPT, UR10, 0x3, !UP5 ;  /* 0x000000030a00788c */ /* 0x000fd2000efa5670 */
[----:B------:R-:W-:Y:S05]  /*4020*/  BRA.U UP5, `(.L_x_84) ;  /* 0x0000000905c87547 */ /* 0x000fea000b800000 */
[----:B------:R-:W1:Y:S01]  /*4030*/  LDC R0, c[0x0][0xb30] ;  /* 0x0002cc00ff007b82 */ /* 0x000e620000000800 */
[----:B------:R-:W2:Y:S01]  /*4040*/  LDCU.64 UR8, c[0x0][0x888] ;  /* 0x00011100ff0877ac */ /* 0x000ea20008000a00 */
[----:B------:R-:W-:Y:S01]  /*4050*/  IMAD.MOV.U32 R30, RZ, RZ, 0x1 ;  /* 0x00000001ff1e7424 */ /* 0x000fe200078e00ff */
[----:B------:R-:W-:Y:S01]  /*4060*/  CS2R R28, SRZ ;  /* 0x00000000001c7805 */ /* 0x000fe2000001ff00 */
[----:B------:R-:W-:Y:S01]  /*4070*/  IMAD.MOV.U32 R25, RZ, RZ, 0x2000 ;  /* 0x00002000ff197424 */ /* 0x000fe200078e00ff */
[----:B------:R-:W3:Y:S03]  /*4080*/  LDCU.64 UR4, c[0x0][0x890] ;  /* 0x00011200ff0477ac */ /* 0x000ee60008000a00 */
[----:B------:R-:W4:Y:S01]  /*4090*/  LDC R19, c[0x0][0x370] ;  /* 0x0000dc00ff137b82 */ /* 0x000f220000000800 */
[----:B------:R-:W-:Y:S01]  /*40a0*/  UMOV UR6, 0x400 ;  /* 0x0000040000067882 */ /* 0x000fe20000000000 */
[----:B------:R-:W-:-:S02]  /*40b0*/  UPLOP3.LUT UP1, UPT, UPT, UPT, UPT, 0x40, 0x4 ;  /* 0x000000000004789c */ /* 0x000fc40003f2e870 */
[----:B------:R-:W-:-:S04]  /*40c0*/  ULEA UR6, UR37, UR6, 0x18 ;  /* 0x0000000625067291 */ /* 0x000fc8000f8ec0ff */
[----:B------:R-:W4:Y:S01]  /*40d0*/  LDC R2, c[0x0][0xb0c] ;  /* 0x0002c300ff027b82 */ /* 0x000f220000000800 */
[----:B--2---:R-:W-:Y:S02]  /*40e0*/  UISETP.NE.U32.AND UP2, UPT, UR8, URZ, UPT ;  /* 0x000000ff0800728c */ /* 0x004fe4000bf45070 */
[----:B------:R-:W-:Y:S02]  /*40f0*/  UIADD3 UR8, UPT, UPT, UR6, 0x30, URZ ;  /* 0x0000003006087890 */ /* 0x000fe4000fffe0ff */
[----:B---3--:R-:W-:-:S03]  /*4100*/  UISETP.NE.U32.AND UP3, UPT, UR4, URZ, UPT ;  /* 0x000000ff0400728c */ /* 0x008fc6000bf65070 */
[----:B------:R-:W2:Y:S01]  /*4110*/  LDC R18, c[0x0][0xb20] ;  /* 0x0002c800ff127b82 */ /* 0x000ea20000000800 */
[----:B-1----:R-:W-:Y:S01]  /*4120*/  ISETP.NE.AND P1, PT, R0, 0x1, PT ;  /* 0x000000010000780c */ /* 0x002fe20003f25270 */
[----:B------:R-:W-:Y:S02]  /*4130*/  UISETP.NE.AND.EX UP2, UPT, UR9, URZ, UPT, UP2 ;  /* 0x000000ff0900728c */ /* 0x000fe4000bf45320 */
[----:B------:R-:W-:Y:S02]  /*4140*/  UPRMT UR37, UR37, 0x654, UR8 ;  /* 0x0000065425257896 */ /* 0x000fe40008000008 */
[----:B------:R-:W-:Y:S02]  /*4150*/  UISETP.NE.AND.EX UP3, UPT, UR5, URZ, UPT, UP3 ;  /* 0x000000ff0500728c */ /* 0x000fe4000bf65330 */
[----:B------:R-:W1:Y:S08]  /*4160*/  LDC.64 R32, c[0x0][0x348] ;  /* 0x0000d200ff207b82 */ /* 0x000e700000000a00 */
[----:B------:R-:W3:Y:S08]  /*4170*/  LDC.64 R16, c[0x0][0xb10] ;  /* 0x0002c400ff107b82 */ /* 0x000ef00000000a00 */
[----:B------:R-:W1:Y:S08]  /*4180*/  LDC.64 R6, c[0x0][0xb18] ;  /* 0x0002c600ff067b82 */ /* 0x000e700000000a00 */
[----:B------:R-:W1:Y:S08]  /*4190*/  LDC.64 R4, c[0x0][0xb28] ;  /* 0x0002ca00ff047b82 */ /* 0x000e700000000a00 */
[----:B--2-4-:R-:W1:Y:S02]  /*41a0*/  LDC R24, c[0x0][0x374] ;  /* 0x0000dd00ff187b82 */ /* 0x014e640000000800 */
.L_x_92:
[C---:B------:R-:W-:Y:S02]  /*41b0*/  LEA R0, R29.reuse, UR6, 0x3 ;  /* 0x000000061d007c11 */ /* 0x040fe4000f8e18ff */
[----:B------:R-:W-:Y:S02]  /*41c0*/  SHF.L.U32 R3, R28, 0x1f, RZ ;  /* 0x0000001f1c037819 */ /* 0x000fe400000006ff */
[----:B------:R-:W-:Y:S02]  /*41d0*/  LEA R20, R29, UR6, 0x4 ;  /* 0x000000061d147c11 */ /* 0x000fe4000f8e20ff */
[----:B--2---:R-:W2:Y:S02]  /*41e0*/  SYNCS.PHASECHK.TRANS64.TRYWAIT P0, [R0+URZ+0x50], R3 ;  /* 0x00005003000075a7 */ /* 0x004ea400080011ff */
[----:B--2---:R-:W-:Y:S05]  /*41f0*/  @!P0 BRA `(.L_x_85) ;  /* 0x0000003400648947 */ /* 0x004fea0003800000 */
.L_x_140:
[----:B------:R-:W-:Y:S01]  /*4200*/  ISETP.GE.AND P0, PT, R72, 0x1, PT ;  /* 0x000000014800780c */ /* 0x000fe20003f06270 */
[----:B------:R-:W4:Y:S01]  /*4210*/  LDS.128 R20, [R20+0xe0] ;  /* 0x0000e00014147984 */ /* 0x000f220000000c00 */
[----:B------:R-:W-:Y:S01]  /*4220*/  ISETP.NE.U32.AND P4, PT, RZ, UR4, PT ;  /* 0x00000004ff007c0c */ /* 0x000fe2000bf85070 */
[----:B--2---:R-:W-:Y:S01]  /*4230*/  VIADD R0, R0, 0x60 ;  /* 0x0000006000007836 */ /* 0x004fe20000000000 */
[----:B------:R-:W-:Y:S02]  /*4240*/  SHF.L.U32 R26, R30, 0x1f, RZ ;  /* 0x0000001f1e1a7819 */ /* 0x000fe400000006ff */
[----:B------:R-:W-:Y:S02]  /*4250*/  ISETP.NE.AND.EX P4, PT, RZ, UR5, PT, P4 ;  /* 0x00000005ff007c0c */ /* 0x000fe4000bf85340 */
[----:B------:R-:W-:Y:S01]  /*4260*/  PRMT R0, RZ, 0x654, R0 ;  /* 0x00000654ff007816 */ /* 0x000fe20000000000 */
[----:B------:R-:W-:Y:S01]  /*4270*/  @!PT LDS RZ, [RZ] ;  /* 0x00000000fffff984 */ /* 0x000fe20000000800 */
[----:B------:R-:W-:Y:S01]  /*4280*/  @!PT LDS RZ, [RZ] ;  /* 0x00000000fffff984 */ /* 0x000fe20000000800 */
[----:B------:R-:W-:Y:S01]  /*4290*/  @!PT LDS RZ, [RZ] ;  /* 0x00000000fffff984 */ /* 0x000fe20000000800 */
[----:B------:R-:W-:Y:S01]  /*42a0*/  @!PT LDS RZ, [RZ] ;  /* 0x00000000fffff984 */ /* 0x000fe20000000800 */
[----:B------:R2:W-:Y:S06]  /*42b0*/  MEMBAR.ALL.CTA ;  /* 0x0000000000007992 */ /* 0x0005ec0000008000 */
[----:B--2---:R-:W2:Y:S02]  /*42c0*/  FENCE.VIEW.ASYNC.S ;  /* 0x00000000000073c6 */ /* 0x004ea40000000000 */
[----:B--2---:R2:W-:Y:S01]  /*42d0*/  SYNCS.ARRIVE.TRANS64.RED.A1T0 RZ, [R0+URZ], RZ ;  /* 0x000000ff00ff79a7 */ /* 0x0045e200081004ff */
[----:B----4-:R-:W-:Y:S11]  /*42e0*/  LOP3.LUT P3, RZ, R22, 0x1, RZ, 0xc0, !PT ;  /* 0x0000000116ff7812 */ /* 0x010ff6000786c0ff */
[----:B------:R-:W-:Y:S02]  /*42f0*/  @!UPT UIADD3 URZ, UPT, UPT, URZ, URZ, URZ ;  /* 0x000000fffffff290 */ /* 0x000fe4000fffe0ff */
[----:B------:R-:W-:Y:S02]  /*4300*/  @P3 MOV R13, R20 ;  /* 0x00000014000d3202 */ /* 0x000fe40000000f00 */
[----:B------:R-:W-:Y:S01]  /*4310*/  @P3 LOP3.LUT R8, R21, 0xffff, RZ, 0xc0, !PT ;  /* 0x0000ffff15083812 */ /* 0x000fe200078ec0ff */
[----:B--2---:R-:W-:Y:S06]  /*4320*/  @!P0 BRA `(.L_x_86) ;  /* 0x0000000000a48947 */ /* 0x004fec0003800000 */
[----:B-1----:R-:W-:Y:S01]  /*4330*/  IMAD.HI.U32 R31, R24, R7, RZ ;  /* 0x00000007181f7227 */ /* 0x002fe200078e00ff */
[----:B------:R-:W-:Y:S02]  /*4340*/  ISETP.NE.AND P0, PT, R6, 0x1, PT ;  /* 0x000000010600780c */ /* 0x000fe40003f05270 */
[----:B------:R-:W-:Y:S01]  /*4350*/  ISETP.NE.AND P2, PT, R72, 0x1, PT ;  /* 0x000000014800780c */ /* 0x000fe20003f45270 */
[----:B---3--:R-:W-:Y:S01]  /*4360*/  IMAD.HI.U32 R34, R19, R16, RZ ;  /* 0x0000001013227227 */ /* 0x008fe200078e00ff */
[----:B------:R-:W-:Y:S02]  /*4370*/  SHF.R.U32.HI R31, RZ, R18, R31 ;  /* 0x00000012ff1f7219 */ /* 0x000fe4000001161f */
[----:B------:R-:W-:Y:S01]  /*4380*/  ISETP.NE.AND P5, PT, R2, 0x1, PT ;  /* 0x000000010200780c */ /* 0x000fe20003fa5270 */
[----:B------:R-:W-:Y:S01]  /*4390*/  IMAD.HI.U32 R36, R13, R16, RZ ;  /* 0x000000100d247227 */ /* 0x000fe200078e00ff */
[----:B------:R-:W-:Y:S02]  /*43a0*/  SHF.R.U32.HI R34, RZ, R17, R34 ;  /* 0x00000011ff227219 */ /* 0x000fe40000011622 */
[----:B------:R-:W-:Y:S01]  /*43b0*/  SEL R3, R24, R31, !P0 ;  /* 0x0000001f18037207 */ /* 0x000fe20004000000 */
[C---:B------:R-:W-:Y:S01]  /*43c0*/  IMAD.HI.U32 R31, R8.reuse, R7, RZ ;  /* 0x00000007081f7227 */ /* 0x040fe200078e00ff */
[----:B------:R-:W-:Y:S02]  /*43d0*/  SEL R11, R19, R34, !P5 ;  /* 0x00000022130b7207 */ /* 0x000fe40006800000 */
[----:B------:R-:W-:Y:S01]  /*43e0*/  SHF.R.U32.HI R36, RZ, R17, R36 ;  /* 0x00000011ff247219 */ /* 0x000fe20000011624 */
[----:B------:R-:W-:Y:S01]  /*43f0*/  IMAD.HI.U32 R38, R3, R4, RZ ;  /* 0x0000000403267227 */ /* 0x000fe200078e00ff */
[----:B------:R-:W-:Y:S03]  /*4400*/  SHF.R.U32.HI R31, RZ, R18, R31 ;  /* 0x00000012ff1f7219 */ /* 0x000fe6000001161f */
[----:B------:R-:W-:Y:S01]  /*4410*/  IMAD.HI.U32 R34, R11, R4, RZ ;  /* 0x000000040b227227 */ /* 0x000fe200078e00ff */
[----:B------:R-:W-:Y:S02]  /*4420*/  @P2 SHF.R.U32.HI R3, RZ, R5, R38 ;  /* 0x00000005ff032219 */ /* 0x000fe40000011626 */
[----:B------:R-:W-:Y:S02]  /*4430*/  SEL R9, R8, R31, !P0 ;  /* 0x0000001f08097207 */ /* 0x000fe40004000000 */
[----:B------:R-:W-:Y:S01]  /*4440*/  @P2 SHF.R.U32.HI R11, RZ, R5, R34 ;  /* 0x00000005ff0b2219 */ /* 0x000fe20000011622 */
[C---:B------:R-:W-:Y:S01]  /*4450*/  IMAD R10, R72.reuse, R3, RZ ;  /* 0x00000003480a7224 */ /* 0x040fe200078e02ff */
[----:B------:R-:W-:Y:S01]  /*4460*/  SEL R3, R13, R36, !P5 ;  /* 0x000000240d037207 */ /* 0x000fe20006800000 */
[C---:B------:R-:W-:Y:S03]  /*4470*/  IMAD.HI.U32 R14, R9.reuse, R4, RZ ;  /* 0x00000004090e7227 */ /* 0x040fe600078e00ff */
[----:B------:R-:W-:Y:S01]  /*4480*/  ISETP.GE.AND P0, PT, R9, R10, PT ;  /* 0x0000000a0900720c */ /* 0x000fe20003f06270 */
[C---:B------:R-:W-:Y:S01]  /*4490*/  IMAD R12, R72.reuse, R11, RZ ;  /* 0x0000000b480c7224 */ /* 0x040fe200078e02ff */
[-C--:B------:R-:W-:Y:S04]  /*44a0*/  SHF.R.U32.HI R14, RZ, R5.reuse, R14 ;  /* 0x00000005ff0e7219 */ /* 0x080fe8000001160e */
[----:B------:R-:W-:Y:S02]  /*44b0*/  ISETP.GE.OR P0, PT, R3, R12, P0 ;  /* 0x0000000c0300720c */ /* 0x000fe40000706670 */
[----:B------:R-:W-:Y:S05]  /*44c0*/  SEL R15, R9, R14, !P2 ;  /* 0x0000000e090f7207 */ /* 0x000fea0005000000 */
[----:B------:R-:W-:Y:S04]  /*44d0*/  IMAD.MOV R14, RZ, RZ, -R15 ;  /* 0x000000ffff0e7224 */ /* 0x000fe800078e0a0f */
[----:B------:R-:W-:Y:S02]  /*44e0*/  IMAD R14, R72, R14, R9 ;  /* 0x0000000e480e7224 */ /* 0x000fe400078e0209 */
[C---:B------:R-:W-:Y:S05]  /*44f0*/  @!P0 IMAD.HI.U32 R10, R3.reuse, R4, RZ ;  /* 0x00000004030a8227 */ /* 0x040fea00078e00ff */
[----:B------:R-:W-:Y:S04]  /*4500*/  @!P0 SHF.R.U32.HI R10, RZ, R5, R10 ;  /* 0x00000005ff0a8219 */ /* 0x000fe8000001160a */
[----:B------:R-:W-:Y:S01]  /*4510*/  @!P0 SEL R0, R3, R10, !P2 ;  /* 0x0000000a03008207 */ /* 0x000fe20005000000 */
[----:B------:R-:W-:Y:S03]  /*4520*/  IMAD.MOV R10, RZ, RZ, -R3 ;  /* 0x000000ffff0a7224 */ /* 0x000fe600078e0a03 */
[----:B------:R-:W-:Y:S01]  /*4530*/  @!P0 IADD3 R15, PT, PT, R15, -R0, RZ ;  /* 0x800000000f0f8210 */ /* 0x000fe20007ffe0ff */
[----:B------:R-:W-:Y:S01]  /*4540*/  @!P0 IMAD R0, R11, R14, R0 ;  /* 0x0000000e0b008224 */ /* 0x000fe200078e0200 */
[----:B------:R-:W-:Y:S01]  /*4550*/  IADD3 R11, PT, PT, -R9, RZ, RZ ;  /* 0x000000ff090b7210 */ /* 0x000fe20007ffe1ff */
[----:B------:R-:W-:Y:S02]  /*4560*/  IMAD R13, R2, R10, R13 ;  /* 0x0000000a020d7224 */ /* 0x000fe400078e020d */
[----:B------:R-:W-:Y:S02]  /*4570*/  @!P0 IMAD R9, R15, R72, R3 ;  /* 0x000000480f098224 */ /* 0x000fe400078e0203 */
[----:B------:R-:W-:Y:S02]  /*4580*/  @!P0 IMAD.MOV.U32 R3, RZ, RZ, R0 ;  /* 0x000000ffff038224 */ /* 0x000fe400078e0000 */
[----:B------:R-:W-:Y:S02]  /*4590*/  IMAD R8, R6, R11, R8 ;  /* 0x0000000b06087224 */ /* 0x000fe400078e0208 */
[----:B------:R-:W-:Y:S02]  /*45a0*/  IMAD R13, R3, R2, R13 ;  /* 0x00000002030d7224 */ /* 0x000fe400078e020d */
[----:B------:R-:W-:Y:S02]  /*45b0*/  IMAD R8, R9, R6, R8 ;  /* 0x0000000609087224 */ /* 0x000fe400078e0208 */
.L_x_86:
[----:B------:R-:W-:Y:S05]  /*45c0*/  BRA.U UP1, `(.L_x_87) ;  /* 0x0000000101107547 */ /* 0x000fea000b800000 */
[----:B------:R-:W-:Y:S04]  /*45d0*/  MOV R0, UR7 ;  /* 0x0000000700007c02 */ /* 0x000fe80008000f00 */
[----:B------:R-:W-:Y:S04]  /*45e0*/  SHF.L.U32 R3, R0, 0x1f, RZ ;  /* 0x0000001f00037819 */ /* 0x000fe800000006ff */
[----:B------:R-:W2:Y:S02]  /*45f0*/  SYNCS.PHASECHK.TRANS64.TRYWAIT P0, [UR6+0x48], R3 ;  /* 0x00004803ff0075a7 */ /* 0x000ea40008001106 */
[----:B--2---:R-:W-:Y:S05]  /*4600*/  @!P0 BRA `(.L_x_88) ;  /* 0x0000003000748947 */ /* 0x004fea0003800000 */
.L_x_87:
[----:B------:R-:W-:Y:S05]  /*4610*/  BRA.U !UP3, `(.L_x_89) ;  /* 0x000000010b347547 */ /* 0x000fea000b800000 */
[----:B------:R-:W-:Y:S01]  /*4620*/  UPLOP3.LUT UP0, UPT, UPT, UPT, UP2, 0x80, 0x8 ;  /* 0x000000000008789c */ /* 0x000fe20003f0f020 */
[----:B--2---:R-:W-:Y:S02]  /*4630*/  HFMA2 R0, -RZ, RZ, 0, 5.9604644775390625e-08 ;  /* 0x00000001ff007431 */ /* 0x004fe400000001ff */
[----:B------:R-:W-:Y:S03]  /*4640*/  IMAD.MOV.U32 R165, RZ, RZ, 0x1 ;  /* 0x00000001ffa57424 */ /* 0x000fe600078e00ff */
[----:B------:R-:W-:Y:S05]  /*4650*/  PLOP3.LUT P0, PT, PT, PT, UP0, 0x80, 0x8 ;  /* 0x000000000008781c */ /* 0x000fea0003f0f008 */
[----:B------:R-:W2:Y:S01]  /*4660*/  @UP0 LDCU.64 UR10, c[0x0][0x888] ;  /* 0x00011100ff0a07ac */ /* 0x000ea20008000a00 */
[----:B------:R-:W-:Y:S07]  /*4670*/  @UP0 UIMAD UR8, UR36, UR4, URZ ;  /* 0x00000004240802a4 */ /* 0x000fee000f8e02ff */
[----:B------:R-:W-:Y:S01]  /*4680*/  @!P0 PRMT R165, R0, 0x7610, R165 ;  /* 0x0000761000a58816 */ /* 0x000fe200000000a5 */
[----:B--2---:R-:W-:Y:S03]  /*4690*/  @UP0 UIMAD.WIDE UR10, UR8, 0x4, UR10 ;  /* 0x00000004080a08a5 */ /* 0x004fe6000f8e020a */
[----:B------:R-:W2:Y:S03]  /*46a0*/  @!UP0 LDCU UR8, c[0x0][0x880] ;  /* 0x00011000ff0887ac */ /* 0x000ea60008000800 */
[----:B------:R-:W-:Y:S01]  /*46b0*/  IMAD.U32 R10, RZ, RZ, UR10 ;  /* 0x0000000aff0a7e24 */ /* 0x000fe2000f8e00ff */
[----:B------:R-:W-:Y:S05]  /*46c0*/  MOV R11, UR11 ;  /* 0x0000000b000b7c02 */ /* 0x000fea0008000f00 */
[----:B-----5:R4:W5:Y:S02]  /*46d0*/  @P0 LDG.E R81, desc[UR40][R10.64] ;  /* 0x000000280a510981 */ /* 0x020964000c1e1900 */
[----:B--2-4-:R-:W-:Y:S07]  /*46e0*/  @!P0 IMAD.U32 R81, RZ, RZ, UR8 ;  /* 0x00000008ff518e24 */ /* 0x014fee000f8e00ff */
.L_x_89:
[----:B-----5:R-:W-:Y:S01]  /*46f0*/  @!P4 FSETP.EQ.AND P5, PT, R81, RZ, PT ;  /* 0x000000ff5100c20b */ /* 0x020fe20003fa2000 */
[----:B------:R-:W-:Y:S01]  /*4700*/  @!UPT UIADD3 URZ, UPT, UPT, URZ, URZ, URZ ;  /* 0x000000fffffff290 */ /* 0x000fe2000fffe0ff */
[----:B------:R-:W-:Y:S11]  /*4710*/  @!P4 BRA `(.L_x_90) ;  /* 0x000000000014c947 */ /* 0x000ff60003800000 */
[----:B------:R-:W-:Y:S02]  /*4720*/  LOP3.LUT P0, RZ, R165, 0xff, RZ, 0xc0, !PT ;  /* 0x000000ffa5ff7812 */ /* 0x000fe4000780c0ff */
[----:B------:R-:W-:Y:S04]  /*4730*/  PLOP3.LUT P5, PT, PT, PT, UP0, 0x80, 0x8 ;  /* 0x000000000008781c */ /* 0x000fe80003faf008 */
[----:B------:R-:W-:Y:S07]  /*4740*/  PLOP3.LUT P5, PT, P5, PT, PT, 0x8, 0x80 ;  /* 0x000000000080781c */ /* 0x000fee0002fae170 */
[----:B------:R-:W-:Y:S11]  /*4750*/  @P0 FSETP.EQ.AND P5, PT, R81, RZ, PT ;  /* 0x000000ff5100020b */ /* 0x000ff60003fa2000 */
[----:B------:R-:W-:Y:S02]  /*4760*/  @!UPT UIADD3 URZ, UPT, UPT, URZ, URZ, URZ ;  /* 0x000000fffffff290 */ /* 0x000fe4000fffe0ff */
.L_x_90:
[----:B------:R-:W4:Y:S01]  /*4770*/  SYNCS.PHASECHK.TRANS64.TRYWAIT P4, [UR6+0x38], R26 ;  /* 0x0000381aff0075a7 */ /* 0x000f220008081106 */
[----:B------:R-:W-:Y:S01]  /*4780*/  @P3 SHF.R.U32.HI R27, RZ, 0x10, R21 ;  /* 0x00000010ff1b3819 */ /* 0x000fe20000011615 */
[----:B------:R-:W-:Y:S01]  /*4790*/  VIADD R29, R29, 0x1 ;  /* 0x000000011d1d7836 */ /* 0x000fe20000000000 */
[----:B------:R-:W5:Y:S08]  /*47a0*/  LDC.64 R14, c[0x0][0xb10] ;  /* 0x0002c400ff0e7b82 */ /* 0x000f700000000a00 */
[----:B------:R-:W1:Y:S08]  /*47b0*/  LDC.64 R10, c[0x0][0xb18] ;  /* 0x0002c600ff0a7b82 */ /* 0x000e700000000a00 */
[----:B--2---:R-:W2:Y:S08]  /*47c0*/  @!P1 LDC R0, c[0x0][0xb20] ;  /* 0x0002c800ff009b82 */ /* 0x004eb00000000800 */
[----:B------:R-:W3:Y:S01]  /*47d0*/  @!P1 LDC R3, c[0x0][0xb0c] ;  /* 0x0002c300ff039b82 */ /* 0x000ee20000000800 */
[----:B-----5:R-:W-:Y:S05]  /*47e0*/  @!P1 IMAD.HI.U32 R14, R13, R14, RZ ;  /* 0x0000000e0d0e9227 */ /* 0x020fea00078e00ff */
[----:B------:R-:W-:Y:S01]  /*47f0*/  @!P1 SHF.R.U32.HI R14, RZ, R15, R14 ;  /* 0x0000000fff0e9219 */ /* 0x000fe2000001160e */
[----:B-1----:R-:W-:Y:S01]  /*4800*/  @!P1 IMAD.HI.U32 R11, R8, R11, RZ ;  /* 0x0000000b080b9227 */ /* 0x002fe200078e00ff */
[----:B------:R-:W-:Y:S04]  /*4810*/  @!P1 ISETP.NE.AND P0, PT, R10, 0x1, PT ;  /* 0x000000010a00980c */ /* 0x000fe80003f05270 */
[----:B--2---:R-:W-:Y:S02]  /*4820*/  @!P1 SHF.R.U32.HI R9, RZ, R0, R11 ;  /* 0x00000000ff099219 */ /* 0x004fe4000001160b */
[----:B---3--:R-:W-:Y:S02]  /*4830*/  @!P1 ISETP.NE.AND P2, PT, R3, 0x1, PT ;  /* 0x000000010300980c */ /* 0x008fe40003f45270 */
[----:B------:R-:W-:Y:S02]  /*4840*/  @!P1 SEL R9, R8, R9, !P0 ;  /* 0x0000000908099207 */ /* 0x000fe40004000000 */
[----:B------:R-:W-:Y:S02]  /*4850*/  ELECT P0, URZ, PT ;  /* 0x0000000000ff782f */ /* 0x000fe40003800000 */
[----:B------:R-:W-:Y:S05]  /*4860*/  @!P1 SEL R14, R13, R14, !P2 ;  /* 0x0000000e0d0e9207 */ /* 0x000fea0005000000 */
[----:B------:R-:W-:Y:S02]  /*4870*/  @!P1 IMAD.IADD R0, R9, 0x1, -R14 ;  /* 0x0000000109009824 */ /* 0x000fe400078e0a0e */
[----:B------:R-:W-:Y:S02]  /*4880*/  @!P1 IMAD.IADD R9, R14, 0x1, -R9 ;  /* 0x000000010e099824 */ /* 0x000fe400078e0a09 */
[----:B------:R-:W-:Y:S02]  /*4890*/  @!P1 IMAD R13, R0, R3, R13 ;  /* 0x00000003000d9224 */ /* 0x000fe400078e020d */
[----:B------:R-:W-:Y:S01]  /*48a0*/  @!P1 IMAD R8, R9, R10, R8 ;  /* 0x0000000a09089224 */ /* 0x000fe200078e0208 */
[----:B----4-:R-:W-:Y:S06]  /*48b0*/  @!P4 BRA `(.L_x_91) ;  /* 0x0000002c00e0c947 */ /* 0x010fec0003800000 */
.L_x_143:
[----:B------:R-:W-:Y:S01]  /*48c0*/  PLOP3.LUT P5, PT, P5, P0, PT, 0xf2, 0x2f ;  /* 0x00000000002f781c */ /* 0x000fe20002fa1e72 */
[----:B------:R-:W-:Y:S01]  /*48d0*/  UMOV UR14, 0x0 ;  /* 0x00000000000e7882 */ /* 0x000fe20000000000 */
[----:B------:R-:W-:Y:S01]  /*48e0*/  LOP3.LUT R30, R30, 0x1, RZ, 0x3c, !PT ;  /* 0x000000011e1e7812 */ /* 0x000fe200078e3cff */
[----:B------:R-:W-:Y:S01]  /*48f0*/  UMOV UR15, 0x10000000 ;  /* 0x10000000000f7882 */ /* 0x000fe20000000000 */
[----:B------:R-:W-:Y:S01]  /*4900*/  UMOV UR12, UR36 ;  /* 0x00000024000c7c82 */ /* 0x000fe20008000000 */
[----:B------:R-:W-:Y:S08]  /*4910*/  @P3 R2UR UR36, R27 ;  /* 0x000000001b2432ca */ /* 0x000ff000000e0000 */
[----:B-1----:R-:W-:Y:S01]  /*4920*/  @!P5 IADD3 R3, P0, PT, R32, 0x580, RZ ;  /* 0x000005802003d810 */ /* 0x002fe20007f1e0ff */
[----:B------:R-:W-:Y:S01]  /*4930*/  @!P5 IMAD.SHL.U32 R164, R164, 0x40, RZ ;  /* 0x00000040a4a4d824 */ /* 0x000fe200078e00ff */
[----:B------:R-:W-:Y:S01]  /*4940*/  VOTEU.ALL UP1, P5 ;  /* 0x0000000000ff7886 */ /* 0x000fe20002820000 */
[----:B------:R-:W-:Y:S01]  /*4950*/  @!P5 IMAD.SHL.U32 R155, R155, 0x80, RZ ;  /* 0x000000809b9bd824 */ /* 0x000fe200078e00ff */
[----:B------:R-:W-:Y:S01]  /*4960*/  @!P5 R2UR UR9, R3 ;  /* 0x000000000309d2ca */ /* 0x000fe200000e0000 */
[----:B------:R-:W-:Y:S01]  /*4970*/  @!P5 IMAD.X R0, RZ, RZ, R33, P0 ;  /* 0x000000ffff00d224 */ /* 0x000fe200000e0621 */
[----:B------:R-:W-:Y:S01]  /*4980*/  @!P5 R2UR UR10, R164 ;  /* 0x00000000a40ad2ca */ /* 0x000fe200000e0000 */
[----:B------:R-:W-:Y:S01]  /*4990*/  IMAD.IADD R164, R8, 0x1, R143 ;  /* 0x0000000108a47824 */ /* 0x000fe200078e028f */
[----:B------:R-:W-:Y:S01]  /*49a0*/  @!P5 R2UR UR11, R155 ;  /* 0x000000009b0bd2ca */ /* 0x000fe200000e0000 */
[----:B------:R-:W-:Y:S01]  /*49b0*/  IMAD.IADD R155, R13, 0x1, R154 ;  /* 0x000000010d9b7824 */ /* 0x000fe200078e029a */
[----:B------:R-:W-:Y:S02]  /*49c0*/  @!P5 R2UR UR8, R0 ;  /* 0x000000000008d2ca */ /* 0x000fe400000e0000 */
[C---:B------:R-:W-:Y:S04]  /*49d0*/  ISETP.NE.AND P0, PT, R29.reuse, 0x2, PT ;  /* 0x000000021d00780c */ /* 0x040fe80003f05270 */
[----:B------:R-:W-:Y:S01]  /*49e0*/  SEL R3, RZ, 0x1, P0 ;  /* 0x00000001ff037807 */ /* 0x000fe20000000000 */
[----:B------:R-:W-:Y:S01]  /*49f0*/  IMAD.U32 R10, RZ, RZ, UR9 ;  /* 0x00000009ff0a7e24 */ /* 0x000fe2000f8e00ff */
[----:B------:R-:W-:Y:S01]  /*4a00*/  @!UP1 UIADD3 UR9, UPT, UPT, UR6, 0x30, URZ ;  /* 0x0000003006099890 */ /* 0x000fe2000fffe0ff */
[----:B------:R-:W-:Y:S02]  /*4a10*/  SEL R29, R29, RZ, P0 ;  /* 0x000000ff1d1d7207 */ /* 0x000fe40000000000 */
[----:B------:R-:W-:Y:S02]  /*4a20*/  LOP3.LUT R28, R28, R3, RZ, 0x3c, !PT ;  /* 0x000000031c1c7212 */ /* 0x000fe400078e3cff */
[----:B------:R-:W-:Y:S01]  /*4a30*/  IMAD.U32 R11, RZ, RZ, UR8 ;  /* 0x00000008ff0b7e24 */ /* 0x000fe2000f8e00ff */
[----:B------:R-:W-:Y:S01]  /*4a40*/  @!P5 R2UR UR16, R10 ;  /* 0x000000000a10d2ca */ /* 0x000fe200000e0000 */
[----:B------:R-:W-:Y:S01]  /*4a50*/  @!UP1 UIADD3 UR8, UPT, UPT, UR6, 0x200, URZ ;  /* 0x0000020006089890 */ /* 0x000fe2000fffe0ff */
[----:B------:R-:W-:Y:S02]  /*4a60*/  VOTEU.ALL UP1, P5 ;  /* 0x0000000000ff7886 */ /* 0x000fe40002820000 */
[----:B------:R-:W-:Y:S11]  /*4a70*/  @!P5 R2UR UR17, R11 ;  /* 0x000000000b11d2ca */ /* 0x000ff600000e0000 */
[----:B------:R-:W-:Y:S02]  /*4a80*/  @!UPT UIADD3 URZ, UPT, UPT, URZ, URZ, URZ ;  /* 0x000000fffffff290 */ /* 0x000fe4000fffe0ff */
[----:B------:R2:W-:Y:S01]  /*4a90*/  @!UP1 UTMALDG.3D [UR8], [UR16], desc[UR14] ;  /* 0x00000e08100095b4 */ /* 0x0005e20008011000 */
[----:B------:R2:W-:Y:S01]  /*4aa0*/  @!P5 SYNCS.ARRIVE.TRANS64.RED.A0TR RZ, [UR6+0x30], R25 ;  /* 0x00003019ffffd9a7 */ /* 0x0005e20008300406 */
[----:B------:R-:W-:Y:S01]  /*4ab0*/  UPLOP3.LUT UP1, UPT, UPT, UPT, UPT, 0x80, 0x8 ;  /* 0x000000000008789c */ /* 0x000fe20003f2f070 */
[----:B------:R-:W-:Y:S01]  /*4ac0*/  SYNCS.ARRIVE.TRANS64.RED.A1T0 RZ, [UR37], RZ ;  /* 0x000000ffffff79a7 */ /* 0x000fe20008100425 */
[----:B------:R-:W-:Y:S09]  /*4ad0*/  @P3 BRA `(.L_x_92) ;  /* 0xfffffff400b43947 */ /* 0x000ff2000383ffff */
[----:B------:R-:W-:Y:S07]  /*4ae0*/  MOV R0, UR6 ;  /* 0x0000000600007c02 */ /* 0x000fee0008000f00 */
.L_x_93:
[----:B-1----:R-:W-:-:S04]  /*4af0*/  SHF.L.U32 R3, R30, 0x1f, RZ ;  /* 0x0000001f1e037819 */ /* 0x002fc800000006ff */
[----:B------:R1:W3:Y:S03]  /*4b00*/  SYNCS.PHASECHK.TRANS64.TRYWAIT P0, [R0+URZ+0x38], R3 ;  /* 0x00003803000075a7 */ /* 0x0002e600080011ff */
[----:B---3--:R-:W-:Y:S05]  /*4b10*/  @!P0 NANOSLEEP.SYNCS 0x989680 ;  /* 0x009896800000895d */ /* 0x008fea0003900000 */
[----:B------:R-:W3:Y:S02]  /*4b20*/  @!P0 SYNCS.PHASECHK.TRANS64 P0, [R0+URZ+0x38], R3 ;  /* 0x00003803000085a7 */ /* 0x000ee400080010ff */
[----:B--23--:R-:W-:Y:S05]  /*4b30*/  @P0 EXIT ;  /* 0x000000000000094d */ /* 0x00cfea0003800000 */
[----:B------:R-:W-:Y:S05]  /*4b40*/  BRA `(.L_x_93) ;  /* 0xfffffffc00e87947 */ /* 0x000fea000383ffff */
.L_x_84:
[----:B------:R-:W-:-:S06]  /*4b50*/  UISETP.GE.AND UP1, UPT, UR10, 0x4, UPT ;  /* 0x000000040a00788c */ /* 0x000fcc000bf26270 */
[----:B------:R-:W-:-:S13]  /*4b60*/  PLOP3.LUT P0, PT, PT, PT, UP1, 0x80, 0x8 ;  /* 0x000000000008781c */ /* 0x000fda0003f0f018 */
[----:B------:R-:W-:Y:S05]  /*4b70*/  @!P0 EXIT ;  /* 0x000000000000894d */ /* 0x000fea0003800000 */
[----:B------:R-:W-:Y:S01]  /*4b80*/  BAR.SYNC.DEFER_BLOCKING 0x6, 0xa0 ;  /* 0x0182800000007b1d */ /* 0x000fe20000010000 */
[C---:B------:R-:W-:Y:S02]  /*4b90*/  IMAD.SHL.U32 R3, R166.reuse, 0x40, RZ ;  /* 0x00000040a6037824 */ /* 0x040fe400078e00ff */
[----:B------:R-:W-:Y:S02]  /*4ba0*/  HFMA2 R76, -RZ, RZ, 0, 0 ;  /* 0x00000000ff4c7431 */ /* 0x000fe400000001ff */
[C---:B------:R-:W-:Y:S01]  /*4bb0*/  IMAD.SHL.U32 R168, R166.reuse, 0x8, RZ ;  /* 0x00000008a6a87824 */ /* 0x040fe200078e00ff */
[----:B------:R-:W-:Y:S01]  /*4bc0*/  CS2R R174, SRZ ;  /* 0x0000000000ae7805 */ /* 0x000fe2000001ff00 */
[----:B------:R-:W-:Y:S01]  /*4bd0*/  IMAD.U32 R79, R166, 0x10000, RZ ;  /* 0x00010000a64f7824 */ /* 0x000fe200078e00ff */
[----:B------:R-:W-:Y:S01]  /*4be0*/  UMOV UR43, 0x400 ;  /* 0x00000400002b7882 */ /* 0x000fe20000000000 */
[----:B------:R-:W-:Y:S01]  /*4bf0*/  LOP3.LUT R5, R3, 0x180, RZ, 0xc0, !PT ;  /* 0x0000018003057812 */ /* 0x000fe200078ec0ff */
[----:B------:R-:W-:Y:S01]  /*4c00*/  ULEA UR43, UR37, UR43, 0x18 ;  /* 0x0000002b252b7291 */ /* 0x000fe2000f8ec0ff */
[----:B------:R-:W1:Y:S01]  /*4c10*/  LDC R167, c[0x0][0x370] ;  /* 0x0000dc00ffa77b82 */ /* 0x000e620000000800 */
[----:B------:R-:W-:Y:S01]  /*4c20*/  LOP3.LUT R79, R79, 0x600000, RZ, 0xc0, !PT ;  /* 0x006000004f4f7812 */ /* 0x000fe200078ec0ff */
[----:B------:R-:W-:Y:S01]  /*4c30*/  IMAD.MOV.U32 R182, RZ, RZ, RZ ;  /* 0x000000ffffb67224 */ /* 0x000fe200078e00ff */
[----:B------:R-:W-:Y:S01]  /*4c40*/  LOP3.LUT R168, R5, 0x30, R168, 0xf8, !PT ;  /* 0x0000003005a87812 */ /* 0x000fe200078ef8a8 */
[----:B------:R-:W-:Y:S01]  /*4c50*/  UIADD3 UR4, UPT, UPT, UR43, 0x2200, URZ ;  /* 0x000022002b047890 */ /* 0x000fe2000fffe0ff */
[----:B------:R-:W-:Y:S01]  /*4c60*/  IMAD.MOV.U32 R173, RZ, RZ, RZ ;  /* 0x000000ffffad7224 */ /* 0x000fe200078e00ff */
[----:B------:R-:W2:Y:S01]  /*4c70*/  LDCU.64 UR46, c[0x0][0x348] ;  /* 0x00006900ff2e77ac */ /* 0x000ea20008000a00 */
[----:B------:R-:W-:Y:S01]  /*4c80*/  LOP3.LUT R168, R168, 0x1e40, R3, 0xf8, !PT ;  /* 0x00001e40a8a87812 */ /* 0x000fe200078ef803 */
[----:B------:R-:W3:Y:S01]  /*4c90*/  LDC R74, c[0x0][0xb0c] ;  /* 0x0002c300ff4a7b82 */ /* 0x000ee20000000800 */
[----:B------:R-:W-:Y:S01]  /*4ca0*/  IMAD.SHL.U32 R3, R166, 0x10, RZ ;  /* 0x00000010a6037824 */ /* 0x000fe200078e00ff */
[----:B------:R-:W-:Y:S01]  /*4cb0*/  MOV R179, UR4 ;  /* 0x0000000400b37c02 */ /* 0x000fe20008000f00 */
[----:B------:R-:W4:Y:S03]  /*4cc0*/  LDCU.64 UR38, c[0x0][0x888] ;  /* 0x00011100ff2677ac */ /* 0x000f260008000a00 */
[C---:B------:R-:W-:Y:S01]  /*4cd0*/  LOP3.LUT R5, R3.reuse, 0x20, RZ, 0xc0, !PT ;  /* 0x0000002003057812 */ /* 0x040fe200078ec0ff */
[----:B------:R-:W2:Y:S01]  /*4ce0*/  LDS R0, [UR43+0x100] ;  /* 0x0001002bff007984 */ /* 0x000ea20008000800 */
[----:B------:R-:W1:Y:S01]  /*4cf0*/  LDC R170, c[0x0][0xb20] ;  /* 0x0002c800ffaa7b82 */ /* 0x000e620000000800 */
[----:B------:R-:W-:Y:S01]  /*4d00*/  LOP3.LUT R3, R3, 0x40, RZ, 0xc0, !PT ;  /* 0x0000004003037812 */ /* 0x000fe200078ec0ff */
[----:B------:R-:W-:-:S06]  /*4d10*/  UIADD3 UR42, UPT, UPT, UR43, 0x200, URZ ;  /* 0x000002002b2a7890 */ /* 0x000fcc000fffe0ff */
[----:B------:R-:W1:Y:S08]  /*4d20*/  LDC R73, c[0x0][0xb30] ;  /* 0x0002cc00ff497b82 */ /* 0x000e700000000800 */
[----:B------:R-:W1:Y:S08]  /*4d30*/  LDC.64 R152, c[0x0][0xb10] ;  /* 0x0002c400ff987b82 */ /* 0x000e700000000a00 */
[----:B------:R-:W1:Y:S08]  /*4d40*/  LDC.64 R70, c[0x0][0xb18] ;  /* 0x0002c600ff467b82 */ /* 0x000e700000000a00 */
[----:B------:R-:W1:Y:S01]  /*4d50*/  LDC.64 R148, c[0x0][0x888] ;  /* 0x00022200ff947b82 */ /* 0x000e620000000a00 */
[----:B--2---:R-:W-:-:S07]  /*4d60*/  IMAD.IADD R79, R0, 0x1, R79 ;  /* 0x00000001004f7824 */ /* 0x004fce00078e024f */
[----:B------:R-:W2:Y:S01]  /*4d70*/  LDC.64 R68, c[0x0][0xb28] ;  /* 0x0002ca00ff447b82 */ /* 0x000ea20000000a00 */
[----:B------:R-:W-:-:S05]  /*4d80*/  VIADD R0, R168, UR43 ;  /* 0x0000002ba8007c36 */ /* 0x000fca0008000000 */
[--C-:B------:R-:W-:Y:S02]  /*4d90*/  IADD3 R178, PT, PT, -R5, 0x200, R0.reuse ;  /* 0x0000020005b27810 */ /* 0x100fe40007ffe100 */
[----:B------:R-:W1:Y:S01]  /*4da0*/  LDC.64 R150, c[0x0][0x890] ;  /* 0x00022400ff967b82 */ /* 0x000e620000000a00 */
[----:B------:R-:W-:Y:S02]  /*4db0*/  IADD3 R177, PT, PT, -R3, 0x200, R0 ;  /* 0x0000020003b17810 */ /* 0x000fe40007ffe100 */
[----:B------:R-:W-:-:S05]  /*4dc0*/  IMAD.IADD R176, R178, 0x1, -R3 ;  /* 0x00000001b2b07824 */ /* 0x000fca00078e0a03 */
[----:B------:R-:W1:Y:S08]  /*4dd0*/  LDC.64 R146, c[0x0][0x8b0] ;  /* 0x00022c00ff927b82 */ /* 0x000e700000000a00 */
[----:B------:R-:W1:Y:S08]  /*4de0*/  LDC.64 R144, c[0x0][0x8a8] ;  /* 0x00022a00ff907b82 */ /* 0x000e700000000a00 */
[----:B---34-:R-:W1:Y:S02]  /*4df0*/  LDC R172, c[0x0][0x374] ;  /* 0x0000dd00ffac7b82 */ /* 0x018e640000000800 */
.L_x_111:
[----:B------:R-:W-:Y:S02]  /*4e00*/  LEA R0, R182, UR43, 0x3 ;  /* 0x0000002bb6007c11 */ /* 0x000fe4000f8e18ff */
[----:B------:R-:W-:Y:S02]  /*4e10*/  SHF.L.U32 R3, R174, 0x1f, RZ ;  /* 0x0000001fae037819 */ /* 0x000fe400000006ff */
[----:B------:R-:W-:Y:S02]  /*4e20*/  LEA R16, R182, UR43, 0x4 ;  /* 0x0000002bb6107c11 */ /* 0x000fe4000f8e20ff */
[----:B------:R-:W3:Y:S02]  /*4e30*/  SYNCS.PHASECHK.TRANS64.TRYWAIT P0, [R0+URZ+0x50], R3 ;  /* 0x00005003000075a7 */ /* 0x000ee400080011ff */
[----:B-123--:R-:W-:Y:S05]  /*4e40*/  @!P0 BRA `(.L_x_94) ;  /* 0x0000002800948947 */ /* 0x00efea0003800000 */
.L_x_144:
[----:B------:R-:W4:Y:S01]  /*4e50*/  LDC.64 R12, c[0x0][0xb10] ;  /* 0x0002c400ff0c7b82 */ /* 0x000f220000000a00 */
[----:B------:R-:W2:Y:S01]  /*4e60*/  LDS.128 R16, [R16+0xe0] ;  /* 0x0000e00010107984 */ /* 0x000ea20000000c00 */
[----:B-1----:R-:W-:Y:S01]  /*4e70*/  ISETP.NE.AND P1, PT, R73, 0x1, PT ;  /* 0x000000014900780c */ /* 0x002fe20003f25270 */
[----:B---3--:R-:W-:Y:S01]  /*4e80*/  VIADD R0, R0, 0x60 ;  /* 0x0000006000007836 */ /* 0x008fe20000000000 */
[----:B------:R-:W-:Y:S04]  /*4e90*/  ISETP.GE.AND P0, PT, R72, 0x1, PT ;  /* 0x000000014800780c */ /* 0x000fe80003f06270 */
[----:B------:R-:W1:Y:S01]  /*4ea0*/  LDC.64 R10, c[0x0][0xb18] ;  /* 0x0002c600ff0a7b82 */ /* 0x000e620000000a00 */
[----:B------:R-:W-:Y:S01]  /*4eb0*/  PRMT R0, RZ, 0x654, R0 ;  /* 0x00000654ff007816 */ /* 0x000fe20000000000 */
[----:B------:R-:W-:Y:S01]  /*4ec0*/  @!PT LDS RZ, [RZ] ;  /* 0x00000000fffff984 */ /* 0x000fe20000000800 */
[----:B------:R-:W-:Y:S01]  /*4ed0*/  @!PT LDS RZ, [RZ] ;  /* 0x00000000fffff984 */ /* 0x000fe20000000800 */
[----:B------:R-:W-:Y:S01]  /*4ee0*/  @!PT LDS RZ, [RZ] ;  /* 0x00000000fffff984 */ /* 0x000fe20000000800 */
[----:B------:R-:W-:Y:S01]  /*4ef0*/  @!PT LDS RZ, [RZ] ;  /* 0x00000000fffff984 */ /* 0x000fe20000000800 */
[----:B------:R3:W-:Y:S06]  /*4f00*/  MEMBAR.ALL.CTA ;  /* 0x0000000000007992 */ /* 0x0007ec0000008000 */
[----:B---3--:R-:W3:Y:S01]  /*4f10*/  FENCE.VIEW.ASYNC.S ;  /* 0x00000000000073c6 */ /* 0x008ee20000000000 */
[----:B------:R-:W1:Y:S08]  /*4f20*/  @!P1 LDC R14, c[0x0][0xb20] ;  /* 0x0002c800ff0e9b82 */ /* 0x000e700000000800 */
[----:B------:R-:W1:Y:S01]  /*4f30*/  @!P1 LDC R9, c[0x0][0xb0c] ;  /* 0x0002c300ff099b82 */ /* 0x000e620000000800 */
[----:B---3--:R3:W-:Y:S01]  /*4f40*/  SYNCS.ARRIVE.TRANS64.RED.A1T0 RZ, [R0+URZ], RZ ;  /* 0x000000ff00ff79a7 */ /* 0x0087e200081004ff */
[----:B--2---:R-:W-:Y:S04]  /*4f50*/  LOP3.LUT P4, RZ, R18, 0x1, RZ, 0xc0, !PT ;  /* 0x0000000112ff7812 */ /* 0x004fe8000788c0ff */
[----:B------:R-:W-:Y:S09]  /*4f60*/  P2R R180, PR, RZ, 0x10 ;  /* 0x00000010ffb47803 */ /* 0x000ff20000000000 */
[----:B------:R-:W-:Y:S02]  /*4f70*/  @P4 MOV R77, R16 ;  /* 0x00000010004d4202 */ /* 0x000fe40000000f00 */
[----:B------:R-:W-:Y:S01]  /*4f80*/  @P4 LOP3.LUT R75, R17, 0xffff, RZ, 0xc0, !PT ;  /* 0x0000ffff114b4812 */ /* 0x000fe200078ec0ff */
[----:B---34-:R-:W-:Y:S06]  /*4f90*/  @!P0 BRA `(.L_x_95) ;  /* 0x0000000000a48947 */ /* 0x018fec0003800000 */
[----:B------:R-:W-:Y:S01]  /*4fa0*/  IMAD.HI.U32 R21, R172, R71, RZ ;  /* 0x00000047ac157227 */ /* 0x000fe200078e00ff */
[----:B------:R-:W-:Y:S02]  /*4fb0*/  ISETP.NE.AND P0, PT, R70, 0x1, PT ;  /* 0x000000014600780c */ /* 0x000fe40003f05270 */
[----:B------:R-:W-:Y:S01]  /*4fc0*/  ISETP.NE.AND P2, PT, R72, 0x1, PT ;  /* 0x000000014800780c */ /* 0x000fe20003f45270 */
[----:B------:R-:W-:Y:S01]  /*4fd0*/  IMAD.HI.U32 R20, R167, R152, RZ ;  /* 0x00000098a7147227 */ /* 0x000fe200078e00ff */
[----:B------:R-:W-:Y:S02]  /*4fe0*/  SHF.R.U32.HI R21, RZ, R170, R21 ;  /* 0x000000aaff157219 */ /* 0x000fe40000011615 */
[----:B------:R-:W-:Y:S01]  /*4ff0*/  ISETP.NE.AND P3, PT, R74, 0x1, PT ;  /* 0x000000014a00780c */ /* 0x000fe20003f65270 */
[----:B------:R-:W-:Y:S01]  /*5000*/  IMAD.HI.U32 R24, R77, R152, RZ ;  /* 0x000000984d187227 */ /* 0x000fe200078e00ff */
[----:B------:R-:W-:Y:S02]  /*5010*/  SHF.R.U32.HI R20, RZ, R153, R20 ;  /* 0x00000099ff147219 */ /* 0x000fe40000011614 */
[----:B------:R-:W-:Y:S01]  /*5020*/  SEL R3, R172, R21, !P0 ;  /* 0x00000015ac037207 */ /* 0x000fe20004000000 */
[----:B------:R-:W-:Y:S01]  /*5030*/  IMAD.HI.U32 R21, R75, R71, RZ ;  /* 0x000000474b157227 */ /* 0x000fe200078e00ff */
[----:B------:R-:W-:Y:S02]  /*5040*/  SEL R7, R167, R20, !P3 ;  /* 0x00000014a7077207 */ /* 0x000fe40005800000 */
[----:B------:R-:W-:Y:S01]  /*5050*/  SHF.R.U32.HI R24, RZ, R153, R24 ;  /* 0x00000099ff187219 */ /* 0x000fe20000011618 */
[-C--:B------:R-:W-:Y:S04]  /*5060*/  IMAD.HI.U32 R20, R3, R68.reuse, RZ ;  /* 0x0000004403147227 */ /* 0x080fe800078e00ff */
[----:B------:R-:W-:Y:S01]  /*5070*/  IMAD.HI.U32 R22, R7, R68, RZ ;  /* 0x0000004407167227 */ /* 0x000fe200078e00ff */
[-C--:B------:R-:W-:Y:S02]  /*5080*/  @P2 SHF.R.U32.HI R3, RZ, R69.reuse, R20 ;  /* 0x00000045ff032219 */ /* 0x080fe40000011614 */
[----:B------:R-:W-:Y:S02]  /*5090*/  SHF.R.U32.HI R20, RZ, R170, R21 ;  /* 0x000000aaff147219 */ /* 0x000fe40000011615 */
[----:B------:R-:W-:Y:S01]  /*50a0*/  @P2 SHF.R.U32.HI R7, RZ, R69, R22 ;  /* 0x00000045ff072219 */ /* 0x000fe20000011616 */
[C---:B------:R-:W-:Y:S01]  /*50b0*/  IMAD R2, R72.reuse, R3, RZ ;  /* 0x0000000348027224 */ /* 0x040fe200078e02ff */
[----:B------:R-:W-:Y:S02]  /*50c0*/  SEL R5, R75, R20, !P0 ;  /* 0x000000144b057207 */ /* 0x000fe40004000000 */
[----:B------:R-:W-:Y:S01]  /*50d0*/  SEL R3, R77, R24, !P3 ;  /* 0x000000184d037207 */ /* 0x000fe20005800000 */
[----:B------:R-:W-:Y:S01]  /*50e0*/  IMAD R4, R72, R7, RZ ;  /* 0x0000000748047224 */ /* 0x000fe200078e02ff */
[C---:B------:R-:W-:Y:S01]  /*50f0*/  ISETP.GE.AND P0, PT, R5.reuse, R2, PT ;  /* 0x000000020500720c */ /* 0x040fe20003f06270 */
[----:B------:R-:W-:Y:S03]  /*5100*/  IMAD.HI.U32 R6, R5, R68, RZ ;  /* 0x0000004405067227 */ /* 0x000fe600078e00ff */
[----:B------:R-:W-:Y:S01]  /*5110*/  ISETP.GE.OR P0, PT, R3, R4, P0 ;  /* 0x000000040300720c */ /* 0x000fe20000706670 */
[----:B------:R-:W-:Y:S01]  /*5120*/  IMAD.MOV R4, RZ, RZ, -R3 ;  /* 0x000000ffff047224 */ /* 0x000fe200078e0a03 */
[-C--:B------:R-:W-:Y:S03]  /*5130*/  SHF.R.U32.HI R6, RZ, R69.reuse, R6 ;  /* 0x00000045ff067219 */ /* 0x080fe60000011606 */
[----:B------:R-:W-:Y:S01]  /*5140*/  IMAD R77, R74, R4, R77 ;  /* 0x000000044a4d7224 */ /* 0x000fe200078e024d */
[----:B------:R-:W-:Y:S05]  /*5150*/  SEL R15, R5, R6, !P2 ;  /* 0x00000006050f7207 */ /* 0x000fea0005000000 */
[----:B------:R-:W-:Y:S02]  /*5160*/  IMAD.MOV R6, RZ, RZ, -R15 ;  /* 0x000000ffff067224 */ /* 0x000fe400078e0a0f */
[C---:B------:R-:W-:Y:S04]  /*5170*/  @!P0 IMAD.HI.U32 R2, R3.reuse, R68, RZ ;  /* 0x0000004403028227 */ /* 0x040fe800078e00ff */
[----:B------:R-:W-:Y:S01]  /*5180*/  IMAD R6, R72, R6, R5 ;  /* 0x0000000648067224 */ /* 0x000fe200078e0205 */
[----:B------:R-:W-:Y:S04]  /*5190*/  @!P0 SHF.R.U32.HI R2, RZ, R69, R2 ;  /* 0x00000045ff028219 */ /* 0x000fe80000011602 */
[----:B------:R-:W-:Y:S02]  /*51a0*/  @!P0 SEL R0, R3, R2, !P2 ;  /* 0x0000000203008207 */ /* 0x000fe40005000000 */
[----:B------:R-:W-:Y:S02]  /*51b0*/  IADD3 R2, PT, PT, -R5, RZ, RZ ;  /* 0x000000ff05027210 */ /* 0x000fe40007ffe1ff */
[----:B------:R-:W-:Y:S01]  /*51c0*/  @!P0 IADD3 R8, PT, PT, R15, -R0, RZ ;  /* 0x800000000f088210 */ /* 0x000fe20007ffe0ff */
[----:B------:R-:W-:Y:S02]  /*51d0*/  @!P0 IMAD R0, R7, R6, R0 ;  /* 0x0000000607008224 */ /* 0x000fe400078e0200 */
[----:B------:R-:W-:Y:S02]  /*51e0*/  IMAD R75, R70, R2, R75 ;  /* 0x00000002464b7224 */ /* 0x000fe400078e024b */
[----:B------:R-:W-:Y:S02]  /*51f0*/  @!P0 IMAD R5, R8, R72, R3 ;  /* 0x0000004808058224 */ /* 0x000fe400078e0203 */
[----:B------:R-:W-:Y:S04]  /*5200*/  @!P0 IMAD.MOV.U32 R3, RZ, RZ, R0 ;  /* 0x000000ffff038224 */ /* 0x000fe800078e0000 */
[----:B------:R-:W-:Y:S02]  /*5210*/  IMAD R77, R3, R74, R77 ;  /* 0x0000004a034d7224 */ /* 0x000fe400078e024d */
[----:B------:R-:W-:Y:S07]  /*5220*/  IMAD R75, R5, R70, R75 ;  /* 0x00000046054b7224 */ /* 0x000fee00078e024b */
.L_x_95:
[----:B------:R-:W-:Y:S01]  /*5230*/  @!P1 IMAD.HI.U32 R0, R77, R12, RZ ;  /* 0x0000000c4d009227 */ /* 0x000fe200078e00ff */
[----:B-1----:R-:W-:Y:S01]  /*5240*/  @!P1 ISETP.NE.AND P0, PT, R10, 0x1, PT ;  /* 0x000000010a00980c */ /* 0x002fe20003f05270 */
[----:B------:R-:W-:Y:S01]  /*5250*/  ULOP3.LUT UP0, URZ, UR42, 0x1b0, URZ, 0xc0, !UPT ;  /* 0x000001b02aff7892 */ /* 0x000fe2000f80c0ff */
[----:B------:R-:W-:Y:S01]  /*5260*/  @!P1 ISETP.NE.AND P2, PT, R9, 0x1, PT ;  /* 0x000000010900980c */ /* 0x000fe20003f45270 */
[----:B------:R-:W-:Y:S01]  /*5270*/  @!P1 IMAD.HI.U32 R3, R75, R11, RZ ;  /* 0x0000000b4b039227 */ /* 0x000fe200078e00ff */
[----:B------:R-:W-:Y:S02]  /*5280*/  @!P1 SHF.R.U32.HI R0, RZ, R13, R0 ;  /* 0x0000000dff009219 */ /* 0x000fe40000011600 */
[----:B------:R-:W-:Y:S01]  /*5290*/  @P4 SHF.R.U32.HI R171, RZ, 0x10, R17 ;  /* 0x00000010ffab4819 */ /* 0x000fe20000011611 */
[----:B------:R-:W-:Y:S01]  /*52a0*/  VIADD R182, R182, 0x1 ;  /* 0x00000001b6b67836 */ /* 0x000fe20000000000 */
[----:B------:R-:W-:Y:S02]  /*52b0*/  @!P1 SHF.R.U32.HI R2, RZ, R14, R3 ;  /* 0x0000000eff029219 */ /* 0x000fe40000011603 */
[----:B------:R-:W-:Y:S02]  /*52c0*/  @!P1 SEL R3, R77, R0, !P2 ;  /* 0x000000004d039207 */ /* 0x000fe40005000000 */
[----:B------:R-:W-:Y:S05]  /*52d0*/  @!P1 SEL R2, R75, R2, !P0 ;  /* 0x000000024b029207 */ /* 0x000fea0004000000 */
[----:B------:R-:W-:Y:S02]  /*52e0*/  @!P1 IMAD.IADD R0, R2, 0x1, -R3 ;  /* 0x0000000102009824 */ /* 0x000fe400078e0a03 */
[----:B------:R-:W-:Y:S02]  /*52f0*/  @!P1 IMAD.IADD R2, R3, 0x1, -R2 ;  /* 0x0000000103029824 */ /* 0x000fe400078e0a02 */
[----:B------:R-:W-:Y:S02]  /*5300*/  @!P1 IMAD R77, R0, R9, R77 ;  /* 0x00000009004d9224 */ /* 0x000fe400078e024d */
[----:B------:R-:W-:Y:S01]  /*5310*/  @!P1 IMAD R75, R2, R10, R75 ;  /* 0x0000000a024b9224 */ /* 0x000fe200078e024b */
[----:B------:R-:W-:Y:S06]  /*5320*/  BRA.U !UP0, `(.L_x_96) ;  /* 0x0000000108407547 */ /* 0x000fec000b800000 */
[----:B------:R-:W1:Y:S01]  /*5330*/  LDCU.64 UR8, c[0x4][0x80] ;  /* 0x01001000ff0877ac */ /* 0x000e620008000a00 */
[----:B------:R-:W-:Y:S01]  /*5340*/  MOV R3, 0x0 ;  /* 0x0000000000037802 */ /* 0x000fe20000000f00 */
[----:B------:R-:W-:Y:S02]  /*5350*/  HFMA2 R12, -RZ, RZ, 0, 5.9604644775390625e-08 ;  /* 0x00000001ff0c7431 */ /* 0x000fe400000001ff */
[----:B------:R-:W-:Y:S02]  /*5360*/  IMAD.MOV.U32 R8, RZ, RZ, 0x70 ;  /* 0x00000070ff087424 */ /* 0x000fe400078e00ff */
[----:B------:R-:W-:Y:S01]  /*5370*/  IMAD.MOV.U32 R13, RZ, RZ, RZ ;  /* 0x000000ffff0d7224 */ /* 0x000fe200078e00ff */
[----:B------:R-:W2:Y:S01]  /*5380*/  LDCU.64 UR6, c[0x4][0x88] ;  /* 0x01001100ff0677ac */ /* 0x000ea20008000a00 */
[----:B------:R-:W3:Y:S01]  /*5390*/  LDC.64 R2, c[0x4][R3] ;  /* 0x0100000003027b82 */ /* 0x000ee20000000a00 */
[----:B------:R-:W4:Y:S01]  /*53a0*/  LDCU.64 UR4, c[0x4][0x8] ;  /* 0x01000100ff0477ac */ /* 0x000f220008000a00 */
[----:B-1----:R-:W-:Y:S01]  /*53b0*/  MOV R5, UR9 ;  /* 0x0000000900057c02 */ /* 0x002fe20008000f00 */
[----:B------:R-:W-:Y:S01]  /*53c0*/  IMAD.U32 R4, RZ, RZ, UR8 ;  /* 0x00000008ff047e24 */ /* 0x000fe2000f8e00ff */
[----:B--2---:R-:W-:Y:S01]  /*53d0*/  MOV R7, UR7 ;  /* 0x0000000700077c02 */ /* 0x004fe20008000f00 */
[----:B------:R-:W-:Y:S01]  /*53e0*/  IMAD.U32 R6, RZ, RZ, UR6 ;  /* 0x00000006ff067e24 */ /* 0x000fe2000f8e00ff */
[----:B----4-:R-:W-:Y:S01]  /*53f0*/  MOV R11, UR5 ;  /* 0x00000005000b7c02 */ /* 0x010fe20008000f00 */
[----:B------:R-:W-:Y:S02]  /*5400*/  IMAD.U32 R10, RZ, RZ, UR4 ;  /* 0x00000004ff0a7e24 */ /* 0x000fe4000f8e00ff */
[----:B------:R-:W-:Y:S07]  /*5410*/  LEPC R20, `(.L_x_96) ;  /* 0x000000001014794e */ /* 0x000fee0000000000 */
[----:B---3-5:R-:W-:Y:S05]  /*5420*/  CALL.ABS.NOINC R2 ;  /* 0x0000000002007343 */ /* 0x028fea0003c00000 */
.L_x_96:
[----:B------:R-:W-:Y:S01]  /*5430*/  LOP3.LUT P0, RZ, R179, 0x1b0, RZ, 0xc0, !PT ;  /* 0x000001b0b3ff7812 */ /* 0x000fe2000780c0ff */
[----:B------:R-:W-:Y:S11]  /*5440*/  BSSY.RECONVERGENT B6, `(.L_x_97) ;  /* 0x0000013000067945 */ /* 0x000ff60003800200 */
[----:B------:R-:W-:Y:S01]  /*5450*/  @!UPT UIADD3 URZ, UPT, UPT, URZ, URZ, URZ ;  /* 0x000000fffffff290 */ /* 0x000fe2000fffe0ff */
[----:B------:R-:W-:Y:S05]  /*5460*/  @!P0 BRA `(.L_x_98) ;  /* 0x0000000000408947 */ /* 0x000fea0003800000 */
        /* <DEDUP_REMOVED lines=16> */
.L_x_98:
[----:B------:R-:W-:Y:S05]  /*5570*/  BSYNC.RECONVERGENT B6 ;  /* 0x0000000000067941 */ /* 0x000fea0003800200 */
.L_x_97:
[----:B------:R-:W-:Y:S01]  /*5580*/  ISETP.NE.U32.AND P3, PT, R150, RZ, PT ;  /* 0x000000ff9600720c */ /* 0x000fe20003f65070 */
[----:B------:R-:W-:Y:S01]  /*5590*/  UISETP.NE.AND UP1, UPT, UR44, URZ, UPT ;  /* 0x000000ff2c00728c */ /* 0x000fe2000bf25270 */
[----:B------:R-:W-:Y:S02]  /*55a0*/  ISETP.NE.U32.AND P4, PT, R146, RZ, PT ;  /* 0x000000ff9200720c */ /* 0x000fe40003f85070 */
[----:B------:R-:W-:Y:S02]  /*55b0*/  ISETP.NE.AND.EX P3, PT, R151, RZ, PT, P3 ;  /* 0x000000ff9700720c */ /* 0x000fe40003f65330 */
[----:B------:R-:W-:Y:S02]  /*55c0*/  PLOP3.LUT P1, PT, PT, PT, PT, 0x8, 0x80 ;  /* 0x000000000080781c */ /* 0x000fe40003f2e170 */
[----:B------:R-:W-:Y:S02]  /*55d0*/  PLOP3.LUT P0, PT, PT, PT, UP1, 0x80, 0x8 ;  /* 0x000000000008781c */ /* 0x000fe40003f0f018 */
[----:B------:R-:W-:Y:S02]  /*55e0*/  ISETP.NE.AND.EX P4, PT, R147, RZ, PT, P4 ;  /* 0x000000ff9300720c */ /* 0x000fe40003f85340 */
[----:B------:R-:W1:Y:S09]  /*55f0*/  @UP1 LDCU.64 UR4, c[0x0][0x888] ;  /* 0x00011100ff0417ac */ /* 0x000e720008000a00 */
[----:B------:R-:W-:Y:S01]  /*5600*/  @P0 PLOP3.LUT P1, PT, P3, PT, PT, 0x80, 0x8 ;  /* 0x000000000008081c */ /* 0x000fe20001f2f070 */
[----:B-1----:R-:W-:Y:S04]  /*5610*/  @UP1 UISETP.NE.U32.AND UP0, UPT, UR4, URZ, UPT ;  /* 0x000000ff0400128c */ /* 0x002fe8000bf05070 */
[----:B------:R-:W-:Y:S04]  /*5620*/  @UP1 UISETP.NE.AND.EX UP0, UPT, UR5, URZ, UPT, UP0 ;  /* 0x000000ff0500128c */ /* 0x000fe8000bf05300 */
[----:B------:R-:W-:Y:S01]  /*5630*/  @UP1 USEL UR4, URZ, 0xffffffff, UP0 ;  /* 0xffffffffff041887 */ /* 0x000fe20008000000 */
[----:B------:R-:W-:Y:S11]  /*5640*/  @!P3 BRA `(.L_x_99) ;  /* 0x00000000002cb947 */ /* 0x000ff60003800000 */
[----:B------:R-:W-:Y:S01]  /*5650*/  ISETP.NE.U32.AND P2, PT, R148, RZ, PT ;  /* 0x000000ff9400720c */ /* 0x000fe20003f45070 */
[----:B------:R-:W-:Y:S03]  /*5660*/  IMAD.MOV.U32 R165, RZ, RZ, 0x1 ;  /* 0x00000001ffa57424 */ /* 0x000fe600078e00ff */
[----:B------:R-:W-:Y:S11]  /*5670*/  ISETP.NE.AND.EX P2, PT, R149, RZ, PT, P2 ;  /* 0x000000ff9500720c */ /* 0x000ff60003f45320 */
[----:B------:R-:W-:Y:S02]  /*5680*/  @!UPT UIADD3 URZ, UPT, UPT, URZ, URZ, URZ ;  /* 0x000000fffffff290 */ /* 0x000fe4000fffe0ff */
[----:B------:R-:W1:Y:S01]  /*5690*/  @P2 LDC.64 R2, c[0x0][0x888] ;  /* 0x00022200ff022b82 */ /* 0x000e620000000a00 */
[----:B------:R-:W-:Y:S04]  /*56a0*/  @P2 IMAD R0, R150, UR36, RZ ;  /* 0x0000002496002c24 */ /* 0x000fe8000f8e02ff */
[----:B-1----:R-:W-:Y:S04]  /*56b0*/  @P2 IMAD.WIDE R2, R0, 0x4, R2 ;  /* 0x0000000400022825 */ /* 0x002fe800078e0202 */
[----:B------:R-:W-:Y:S01]  /*56c0*/  HFMA2 R0, -RZ, RZ, 0, 5.9604644775390625e-08 ;  /* 0x00000001ff007431 */ /* 0x000fe200000001ff */
[----:B-----5:R1:W5:Y:S04]  /*56d0*/  @P2 LDG.E R81, desc[UR40][R2.64] ;  /* 0x0000002802512981 */ /* 0x020368000c1e1900 */
[----:B------:R-:W-:Y:S01]  /*56e0*/  @!P2 PRMT R165, R0, 0x7610, R165 ;  /* 0x0000761000a5a816 */ /* 0x000fe200000000a5 */
[----:B-1----:R-:W2:Y:S06]  /*56f0*/  @!P2 LDC R81, c[0x0][0x880] ;  /* 0x00022000ff51ab82 */ /* 0x002eac0000000800 */
.L_x_99:
[----:B------:R-:W-:Y:S05]  /*5700*/  @!P4 BRA `(.L_x_100) ;  /* 0x000000000020c947 */ /* 0x000fea0003800000 */
[----:B------:R-:W-:Y:S04]  /*5710*/  ISETP.NE.U32.AND P2, PT, R144, RZ, PT ;  /* 0x000000ff9000720c */ /* 0x000fe80003f45070 */
[----:B------:R-:W-:Y:S11]  /*5720*/  ISETP.NE.AND.EX P2, PT, R145, RZ, PT, P2 ;  /* 0x000000ff9100720c */ /* 0x000ff60003f45320 */
[----:B------:R-:W-:Y:S02]  /*5730*/  @!UPT UIADD3 URZ, UPT, UPT, URZ, URZ, URZ ;  /* 0x000000fffffff290 */ /* 0x000fe4000fffe0ff */
[----:B------:R-:W1:Y:S01]  /*5740*/  @P2 LDC.64 R2, c[0x0][0x8a8] ;  /* 0x00022a00ff022b82 */ /* 0x000e620000000a00 */
[----:B------:R-:W-:Y:S04]  /*5750*/  @P2 IMAD R0, R146, UR36, RZ ;  /* 0x0000002492002c24 */ /* 0x000fe8000f8e02ff */
[----:B-1----:R-:W-:Y:S05]  /*5760*/  @P2 IMAD.WIDE R2, R0, 0x4, R2 ;  /* 0x0000000400022825 */ /* 0x002fea00078e0202 */
[----:B-----5:R1:W5:Y:S02]  /*5770*/  @P2 LDG.E R78, desc[UR40][R2.64] ;  /* 0x00000028024e2981 */ /* 0x020364000c1e1900 */
[----:B-1----:R-:W3:Y:S02]  /*5780*/  @!P2 LDC R78, c[0x0][0x8a0] ;  /* 0x00022800ff4eab82 */ /* 0x002ee40000000800 */
.L_x_100:
[----:B--2--5:R-:W-:Y:S01]  /*5790*/  @P0 FSETP.NEU.AND P4, PT, R81, RZ, PT ;  /* 0x000000ff5100020b */ /* 0x024fe20003f8d000 */
[----:B------:R-:W-:Y:S01]  /*57a0*/  IMAD.U32 R0, RZ, RZ, UR4 ;  /* 0x00000004ff007e24 */ /* 0x000fe2000f8e00ff */
[----:B------:R-:W-:Y:S01]  /*57b0*/  @P0 LOP3.LUT P2, RZ, R165, 0xff, RZ, 0xc0, !PT ;  /* 0x000000ffa5ff0812 */ /* 0x000fe2000784c0ff */
[----:B------:R-:W-:Y:S01]  /*57c0*/  BSSY B1, `(.L_x_101) ;  /* 0x000003d000017945 */ /* 0x000fe20003800000 */
[----:B------:R-:W-:Y:S01]  /*57d0*/  @P0 SEL R3, RZ, 0xffffffff, P4 ;  /* 0xffffffffff030807 */ /* 0x000fe20002000000 */
[C---:B------:R-:W-:Y:S01]  /*57e0*/  IMAD R64, R76.reuse, 0x40, R79 ;  /* 0x000000404c407824 */ /* 0x040fe200078e024f */
[----:B------:R-:W-:Y:S02]  /*57f0*/  LEA R181, R76, UR43, 0x3 ;  /* 0x0000002b4cb57c11 */ /* 0x000fe4000f8e18ff */
[----:B------:R-:W-:Y:S02]  /*5800*/  CS2R R86, SRZ ;  /* 0x0000000000567805 */ /* 0x000fe4000001ff00 */
[----:B------:R-:W-:Y:S02]  /*5810*/  @P1 SEL R3, R0, R3, !P2 ;  /* 0x0000000300031207 */ /* 0x000fe40005000000 */
[----:B------:R-:W-:Y:S02]  /*5820*/  CS2R R84, SRZ ;  /* 0x0000000000547805 */ /* 0x000fe4000001ff00 */
[----:B------:R-:W-:Y:S02]  /*5830*/  SHF.L.U32 R2, R175, 0x1f, RZ ;  /* 0x0000001faf027819 */ /* 0x000fe400000006ff */
[----:B------:R-:W-:Y:S02]  /*5840*/  CS2R R90, SRZ ;  /* 0x00000000005a7805 */ /* 0x000fe4000001ff00 */
[----:B------:R-:W-:Y:S02]  /*5850*/  @P0 LOP3.LUT R3, R3, 0x1, RZ, 0xc0, !PT ;  /* 0x0000000103030812 */ /* 0x000fe400078ec0ff */
[----:B------:R-:W-:Y:S02]  /*5860*/  CS2R R88, SRZ ;  /* 0x0000000000587805 */ /* 0x000fe4000001ff00 */
[----:B------:R-:W-:Y:S02]  /*5870*/  PLOP3.LUT P5, PT, PT, PT, PT, 0x8, 0x80 ;  /* 0x000000000080781c */ /* 0x000fe40003fae170 */
[----:B------:R-:W-:Y:S02]  /*5880*/  CS2R R98, SRZ ;  /* 0x0000000000627805 */ /* 0x000fe4000001ff00 */
[----:B------:R-:W-:Y:S02]  /*5890*/  ISETP.NE.U32.OR P1, PT, R3, 0x1, !P0 ;  /* 0x000000010300780c */ /* 0x000fe40004725470 */
[----:B------:R-:W-:Y:S02]  /*58a0*/  CS2R R96, SRZ ;  /* 0x0000000000607805 */ /* 0x000fe4000001ff00 */
[----:B------:R-:W-:Y:S02]  /*58b0*/  CS2R R94, SRZ ;  /* 0x00000000005e7805 */ /* 0x000fe4000001ff00 */
[----:B------:R-:W-:Y:S07]  /*58c0*/  CS2R R92, SRZ ;  /* 0x00000000005c7805 */ /* 0x000fee000001ff00 */
[----:B------:R-:W-:Y:S04]  /*58d0*/  @P1 SHF.L.U32 R4, R173, 0x1f, RZ ;  /* 0x0000001fad041819 */ /* 0x000fe800000006ff */
[----:B------:R-:W1:Y:S01]  /*58e0*/  @P1 SYNCS.PHASECHK.TRANS64.TRYWAIT P0, [UR43+0x30], R4 ;  /* 0x00003004ff0015a7 */ /* 0x000e62000800112b */
[----:B------:R2:W4:Y:S01]  /*58f0*/  SYNCS.PHASECHK.TRANS64.TRYWAIT P4, [R181+URZ+0x70], R2 ;  /* 0x00007002b50075a7 */ /* 0x00052200080811ff */
[----:B-1----:R-:W-:Y:S01]  /*5900*/  @P1 PLOP3.LUT P5, PT, P0, PT, PT, 0x8, 0x80 ;  /* 0x000000000080181c */ /* 0x002fe200007ae170 */
[----:B------:R-:W-:Y:S01]  /*5910*/  @!UPT UIADD3 URZ, UPT, UPT, URZ, URZ, URZ ;  /* 0x000000fffffff290 */ /* 0x000fe2000fffe0ff */
[----:B--2-4-:R-:W-:Y:S11]  /*5920*/  @!P1 BRA `(.L_x_102) ;  /* 0x0000000000989947 */ /* 0x014ff60003800000 */
[----:B------:R-:W-:Y:S01]  /*5930*/  ISETP.NE.U32.AND P0, PT, RZ, UR38, PT ;  /* 0x00000026ff007c0c */ /* 0x000fe2000bf05070 */
[----:B------:R-:W-:Y:S01]  /*5940*/  BSSY B0, `(.L_x_103) ;  /* 0x0000016000007945 */ /* 0x000fe20003800000 */
[----:B------:R-:W-:Y:S02]  /*5950*/  FSETP.NEU.AND P2, PT, R81, RZ, PT ;  /* 0x000000ff5100720b */ /* 0x000fe40003f4d000 */
[----:B------:R-:W-:Y:S02]  /*5960*/  CS2R R94, SRZ ;  /* 0x00000000005e7805 */ /* 0x000fe4000001ff00 */
[----:B------:R-:W-:Y:S02]  /*5970*/  ISETP.NE.AND.EX P0, PT, RZ, UR39, PT, P0 ;  /* 0x00000027ff007c0c */ /* 0x000fe4000bf05300 */
[----:B------:R-:W-:Y:S02]  /*5980*/  CS2R R92, SRZ ;  /* 0x00000000005c7805 */ /* 0x000fe4000001ff00 */
[----:B------:R-:W-:Y:S02]  /*5990*/  LOP3.LUT P1, RZ, R165, 0xff, RZ, 0xc0, !PT ;  /* 0x000000ffa5ff7812 */ /* 0x000fe4000782c0ff */
[----:B------:R-:W-:Y:S02]  /*59a0*/  CS2R R98, SRZ ;  /* 0x0000000000627805 */ /* 0x000fe4000001ff00 */
[----:B------:R-:W-:Y:S02]  /*59b0*/  SEL R0, RZ, 0xffffffff, P2 ;  /* 0xffffffffff007807 */ /* 0x000fe40001000000 */
[----:B------:R-:W-:Y:S02]  /*59c0*/  CS2R R96, SRZ ;  /* 0x0000000000607805 */ /* 0x000fe4000001ff00 */
[----:B------:R-:W-:Y:S02]  /*59d0*/  SEL R3, RZ, 0xffffffff, P0 ;  /* 0xffffffffff037807 */ /* 0x000fe40000000000 */
[----:B------:R-:W-:Y:S02]  /*59e0*/  CS2R R90, SRZ ;  /* 0x00000000005a7805 */ /* 0x000fe4000001ff00 */
[----:B------:R-:W-:Y:S02]  /*59f0*/  CS2R R88, SRZ ;  /* 0x0000000000587805 */ /* 0x000fe4000001ff00 */
[----:B------:R-:W-:Y:S02]  /*5a00*/  CS2R R86, SRZ ;  /* 0x0000000000567805 */ /* 0x000fe4000001ff00 */
[----:B------:R-:W-:Y:S02]  /*5a10*/  @P3 SEL R0, R3, R0, !P1 ;  /* 0x0000000003003207 */ /* 0x000fe40004800000 */
[----:B------:R-:W-:Y:S02]  /*5a20*/  CS2R R84, SRZ ;  /* 0x0000000000547805 */ /* 0x000fe4000001ff00 */
[----:B------:R-:W-:Y:S04]  /*5a30*/  LOP3.LUT R0, R0, 0x1, RZ, 0xc0, !PT ;  /* 0x0000000100007812 */ /* 0x000fe800078ec0ff */
[----:B------:R-:W-:Y:S01]  /*5a40*/  ISETP.NE.U32.AND P0, PT, R0, 0x1, PT ;  /* 0x000000010000780c */ /* 0x000fe20003f05070 */
[----:B------:R-:W-:Y:S01]  /*5a50*/  @!UPT UIADD3 URZ, UPT, UPT, URZ, URZ, URZ ;  /* 0x000000fffffff290 */ /* 0x000fe2000fffe0ff */
[----:B------:R-:W-:Y:S11]  /*5a60*/  @!P5 BRA `(.L_x_104) ;  /* 0x00000000000cd947 */ /* 0x000ff60003800000 */
[----:B------:R-:W-:Y:S04]  /*5a70*/  SHF.L.U32 R3, R173, 0x1f, RZ ;  /* 0x0000001fad037819 */ /* 0x000fe800000006ff */
[----:B------:R-:W1:Y:S02]  /*5a80*/  SYNCS.PHASECHK.TRANS64.TRYWAIT P1, [UR43+0x30], R3 ;  /* 0x00003003ff0075a7 */ /* 0x000e64000802112b */
[----:B-1----:R-:W-:Y:S05]  /*5a90*/  @!P1 BRA `(.L_x_105) ;  /* 0x0000001c00949947 */ /* 0x002fea0003800000 */
.L_x_104:
[----:B------:R-:W-:Y:S05]  /*5aa0*/  BSYNC B0 ;  /* 0x0000000000007941 */ /* 0x000fea0003800000 */
.L_x_103:
[----:B------:R2:W4:Y:S01]  /*5ab0*/  @P0 LDS.128 R92, [R168+UR43+0x200] ;  /* 0x0002002ba85c0984 */ /* 0x0005220008000c00 */
[----:B------:R-:W-:Y:S01]  /*5ac0*/  UIADD3 UR4, UPT, UPT, UR43, 0x38, URZ ;  /* 0x000000382b047890 */ /* 0x000fe2000fffe0ff */
[----:B------:R-:W-:Y:S02]  /*5ad0*/  LOP3.LUT R173, R173, 0x1, RZ, 0x3c, !PT ;  /* 0x00000001adad7812 */ /* 0x000fe400078e3cff */
[----:B------:R2:W1:Y:S01]  /*5ae0*/  @P0 LDS.128 R96, [R178+0x10] ;  /* 0x00001000b2600984 */ /* 0x0004620000000c00 */
[----:B------:R-:W-:Y:S03]  /*5af0*/  UPRMT UR4, UR37, 0x654, UR4 ;  /* 0x0000065425047896 */ /* 0x000fe60008000004 */
[----:B------:R2:W1:Y:S04]  /*5b00*/  @P0 LDS.128 R88, [R177+0x20] ;  /* 0x00002000b1580984 */ /* 0x0004680000000c00 */
[----:B------:R2:W1:Y:S01]  /*5b10*/  @P0 LDS.128 R84, [R176+0x30] ;  /* 0x00003000b0540984 */ /* 0x0004620000000c00 */
[----:B------:R-:W-:Y:S01]  /*5b20*/  @!PT LDS RZ, [RZ] ;  /* 0x00000000fffff984 */ /* 0x000fe20000000800 */
[----:B------:R-:W-:Y:S01]  /*5b30*/  @!PT LDS RZ, [RZ] ;  /* 0x00000000fffff984 */ /* 0x000fe20000000800 */
[----:B------:R-:W-:Y:S01]  /*5b40*/  @!PT LDS RZ, [RZ] ;  /* 0x00000000fffff984 */ /* 0x000fe20000000800 */
[----:B------:R-:W-:Y:S01]  /*5b50*/  @!PT LDS RZ, [RZ] ;  /* 0x00000000fffff984 */ /* 0x000fe20000000800 */
[----:B------:R5:W-:Y:S06]  /*5b60*/  MEMBAR.ALL.CTA ;  /* 0x0000000000007992 */ /* 0x000bec0000008000 */
[----:B-----5:R-:W5:Y:S02]  /*5b70*/  FENCE.VIEW.ASYNC.S ;  /* 0x00000000000073c6 */ /* 0x020f640000000000 */
[----:B-----5:R-:W-:Y:S01]  /*5b80*/  SYNCS.ARRIVE.TRANS64.RED.A1T0 RZ, [UR4], RZ ;  /* 0x000000ffffff79a7 */ /* 0x020fe20008100404 */
.L_x_102:
[----:B------:R-:W-:Y:S05]  /*5b90*/  BSYNC B1 ;  /* 0x0000000000017941 */ /* 0x000fea0003800000 */
.L_x_101:
[----:B-1----:R-:W-:Y:S04]  /*5ba0*/  SHF.R.U32.HI R0, RZ, 0x15, R64 ;  /* 0x00000015ff007819 */ /* 0x002fe80000011640 */
[----:B------:R-:W-:Y:S01]  /*5bb0*/  LOP3.LUT P0, RZ, R0, 0x3, R169, 0x48, !PT ;  /* 0x0000000300ff7812 */ /* 0x000fe200078048a9 */
[----:B------:R-:W-:Y:S01]  /*5bc0*/  @!UPT UIADD3 URZ, UPT, UPT, URZ, URZ, URZ ;  /* 0x000000fffffff290 */ /* 0x000fe2000fffe0ff */
[----:B------:R-:W-:Y:S11]  /*5bd0*/  @P4 BRA `(.L_x_106) ;  /* 0x0000000000084947 */ /* 0x000ff60003800000 */
[----:B------:R-:W1:Y:S02]  /*5be0*/  SYNCS.PHASECHK.TRANS64.TRYWAIT P1, [R181+URZ+0x70], R2 ;  /* 0x00007002b50075a7 */ /* 0x000e6400080211ff */
[----:B-1----:R-:W-:Y:S05]  /*5bf0*/  @!P1 BRA `(.L_x_107) ;  /* 0x0000001c00549947 */ /* 0x002fea0003800000 */
.L_x_106:
[----:B------:R-:W-:Y:S05]  /*5c00*/  @!P0 BRA `(.L_x_108) ;  /* 0x0000000000408947 */ /* 0x000fea0003800000 */
[----:B------:R-:W1:Y:S01]  /*5c10*/  LDCU.64 UR8, c[0x4][0x70] ;  /* 0x01000e00ff0877ac */ /* 0x000e620008000a00 */
[----:B------:R-:W-:Y:S01]  /*5c20*/  MOV R3, 0x0 ;  /* 0x0000000000037802 */ /* 0x000fe20000000f00 */
[----:B------:R-:W-:Y:S02]  /*5c30*/  HFMA2 R12, -RZ, RZ, 0, 5.9604644775390625e-08 ;  /* 0x00000001ff0c7431 */ /* 0x000fe400000001ff */
[----:B------:R-:W-:Y:S02]  /*5c40*/  IMAD.MOV.U32 R8, RZ, RZ, 0x192 ;  /* 0x00000192ff087424 */ /* 0x000fe400078e00ff */
[----:B------:R-:W-:Y:S01]  /*5c50*/  IMAD.MOV.U32 R13, RZ, RZ, RZ ;  /* 0x000000ffff0d7224 */ /* 0x000fe200078e00ff */
[----:B------:R-:W5:Y:S01]  /*5c60*/  LDCU.64 UR6, c[0x4][0x78] ;  /* 0x01000f00ff0677ac */ /* 0x000f620008000a00 */
[----:B------:R-:W2:Y:S01]  /*5c70*/  LDC.64 R2, c[0x4][R3] ;  /* 0x0100000003027b82 */ /* 0x000ea20000000a00 */
[----:B------:R-:W3:Y:S01]  /*5c80*/  LDCU.64 UR4, c[0x4][0x10] ;  /* 0x01000200ff0477ac */ /* 0x000ee20008000a00 */
[----:B-1----:R-:W-:Y:S01]  /*5c90*/  MOV R5, UR9 ;  /* 0x0000000900057c02 */ /* 0x002fe20008000f00 */
[----:B------:R-:W-:Y:S01]  /*5ca0*/  IMAD.U32 R4, RZ, RZ, UR8 ;  /* 0x00000008ff047e24 */ /* 0x000fe2000f8e00ff */
[----:B-----5:R-:W-:Y:S01]  /*5cb0*/  MOV R7, UR7 ;  /* 0x0000000700077c02 */ /* 0x020fe20008000f00 */
[----:B------:R-:W-:Y:S01]  /*5cc0*/  IMAD.U32 R6, RZ, RZ, UR6 ;  /* 0x00000006ff067e24 */ /* 0x000fe2000f8e00ff */
[----:B---3--:R-:W-:Y:S01]  /*5cd0*/  MOV R11, UR5 ;  /* 0x00000005000b7c02 */ /* 0x008fe20008000f00 */
[----:B------:R-:W-:Y:S02]  /*5ce0*/  IMAD.U32 R10, RZ, RZ, UR4 ;  /* 0x00000004ff0a7e24 */ /* 0x000fe4000f8e00ff */
[----:B------:R-:W-:Y:S07]  /*5cf0*/  LEPC R20, `(.L_x_108) ;  /* 0x000000001014794e */ /* 0x000fee0000000000 */
[----:B--2-4-:R-:W-:Y:S05]  /*5d00*/  CALL.ABS.NOINC R2 ;  /* 0x0000000002007343 */ /* 0x014fea0003c00000 */
.L_x_108:
[----:B------:R-:W-:Y:S01]  /*5d10*/  LOP3.LUT P0, RZ, R166, 0x60, RZ, 0xc0, !PT ;  /* 0x00000060a6ff7812 */ /* 0x000fe2000780c0ff */
[----:B------:R-:W-:Y:S05]  /*5d20*/  WARPSYNC.ALL ;  /* 0x0000000000007948 */ /* 0x000fea0003800000 */
[----:B------:R-:W-:Y:S01]  /*5d30*/  R2UR UR4, R64 ;  /* 0x00000000400472ca */ /* 0x000fe200000e0000 */
[----:B------:R-:W-:Y:S01]  /*5d40*/  BSSY.RECONVERGENT B0, `(.L_x_109) ;  /* 0x0000120000007945 */ /* 0x000fe20003800200 */
[-C--:B----4-:R-:W-:Y:S02]  /*5d50*/  F2FP.F16.E5M2.UNPACK_B R82, R92.reuse ;  /* 0x0000005cff52723e */ /* 0x090fe400020004ff */
[----:B------:R-:W-:Y:S02]  /*5d60*/  F2FP.F16.E5M2.UNPACK_B R109, R92.H1 ;  /* 0x0000005cff6d723e */ /* 0x000fe400030004ff */
[-C--:B------:R-:W-:Y:S01]  /*5d70*/  F2FP.F16.E5M2.UNPACK_B R107, R93.reuse ;  /* 0x0000005dff6b723e */ /* 0x080fe200020004ff */
[--C-:B------:R-:W-:Y:S01]  /*5d80*/  HADD2.F32 R80, -RZ, R82.reuse.H0_H0 ;  /* 0x20000052ff507230 */ /* 0x100fe20000004100 */
[----:B------:R-:W-:Y:S01]  /*5d90*/  F2FP.F16.E5M2.UNPACK_B R105, R93.H1 ;  /* 0x0000005dff69723e */ /* 0x000fe200030004ff */
[----:B------:R-:W-:Y:S01]  /*5da0*/  HADD2.F32 R82, -RZ, R82.H1_H1 ;  /* 0x30000052ff527230 */ /* 0x000fe20000004100 */
[-C--:B------:R-:W-:Y:S01]  /*5db0*/  F2FP.F16.E5M2.UNPACK_B R130, R84.reuse ;  /* 0x00000054ff82723e */ /* 0x080fe200020004ff */
[--C-:B------:R-:W-:Y:S01]  /*5dc0*/  HADD2.F32 R83, -RZ, R109.reuse.H0_H0 ;  /* 0x2000006dff537230 */ /* 0x100fe20000004100 */
[----:B------:R-:W-:Y:S01]  /*5dd0*/  F2FP.F16.E5M2.UNPACK_B R132, R84.H1 ;  /* 0x00000054ff84723e */ /* 0x000fe200030004ff */
[----:B------:R-:W1:Y:S01]  /*5de0*/  LDTM.x64 R4, tmem[UR4] ;  /* 0x00000004000479ee */ /* 0x000e620008340000 */
[----:B------:R-:W-:Y:S01]  /*5df0*/  NOP ;  /* 0x0000000000007918 */ /* 0x000fe20000000000 */
[----:B------:R-:W-:Y:S01]  /*5e00*/  IADD3 R181, PT, PT, R181, 0x90, RZ ;  /* 0x00000090b5b57810 */ /* 0x000fe20007ffe0ff */
[--C-:B------:R-:W-:Y:S01]  /*5e10*/  HADD2.F32 R129, -RZ, R130.reuse.H0_H0 ;  /* 0x20000082ff817230 */ /* 0x100fe20000004100 */
[----:B------:R-:W-:Y:S01]  /*5e20*/  F2FP.F16.E5M2.UNPACK_B R93, R94 ;  /* 0x0000005eff5d723e */ /* 0x000fe200020004ff */
[----:B------:R-:W-:Y:S01]  /*5e30*/  HADD2.F32 R130, -RZ, R130.H1_H1 ;  /* 0x30000082ff827230 */ /* 0x000fe20000004100 */
[----:B------:R-:W-:Y:S01]  /*5e40*/  LOP3.LUT R181, R181, 0xfefffff8, RZ, 0xc0, !PT ;  /* 0xfefffff8b5b57812 */ /* 0x000fe200078ec0ff */
[----:B------:R-:W-:Y:S01]  /*5e50*/  HADD2.F32 R84, -RZ, R109.H1_H1 ;  /* 0x3000006dff547230 */ /* 0x000fe20000004100 */
[-C--:B------:R-:W-:Y:S01]  /*5e60*/  F2FP.F16.E5M2.UNPACK_B R134, R85.reuse ;  /* 0x00000055ff86723e */ /* 0x080fe200020004ff */
[----:B------:R-:W-:Y:S01]  /*5e70*/  HADD2.F32 R131, -RZ, R132.H0_H0 ;  /* 0x20000084ff837230 */ /* 0x000fe20000004100 */
[----:B-1----:R1:W-:Y:S01]  /*5e80*/  SYNCS.ARRIVE.TRANS64.RED.A1T0 RZ, [R181+URZ], RZ ;  /* 0x000000ffb5ff79a7 */ /* 0x0023e200081004ff */
[----:B------:R-:W-:Y:S01]  /*5e90*/  F2FP.F16.E5M2.UNPACK_B R136, R85.H1 ;  /* 0x00000055ff88723e */ /* 0x000fe200030004ff */
[--C-:B------:R-:W-:Y:S01]  /*5ea0*/  HADD2.F32 R85, -RZ, R107.reuse.H0_H0 ;  /* 0x2000006bff557230 */ /* 0x100fe20000004100 */
[-C--:B------:R-:W-:Y:S01]  /*5eb0*/  F2FP.F16.E5M2.UNPACK_B R138, R86.reuse ;  /* 0x00000056ff8a723e */ /* 0x080fe200020004ff */
[--C-:B------:R-:W-:Y:S01]  /*5ec0*/  HADD2.F32 R133, -RZ, R134.reuse.H0_H0 ;  /* 0x20000086ff857230 */ /* 0x100fe20000004100 */
[----:B------:R-:W-:Y:S01]  /*5ed0*/  F2FP.F16.E5M2.UNPACK_B R140, R86.H1 ;  /* 0x00000056ff8c723e */ /* 0x000fe200030004ff */
[----:B------:R-:W-:Y:S01]  /*5ee0*/  HADD2.F32 R86, -RZ, R107.H1_H1 ;  /* 0x3000006bff567230 */ /* 0x000fe20000004100 */
[----:B------:R-:W-:Y:S01]  /*5ef0*/  F2FP.F16.E5M2.UNPACK_B R142, R87 ;  /* 0x00000057ff8e723e */ /* 0x000fe200020004ff */
[----:B------:R-:W-:Y:S01]  /*5f00*/  HADD2.F32 R134, -RZ, R134.H1_H1 ;  /* 0x30000086ff867230 */ /* 0x000fe20000004100 */
[----:B------:R-:W-:Y:S01]  /*5f10*/  F2FP.F16.E5M2.UNPACK_B R114, R88 ;  /* 0x00000058ff72723e */ /* 0x000fe200020004ff */
[--C-:B------:R-:W-:Y:S01]  /*5f20*/  HADD2.F32 R137, -RZ, R138.reuse.H0_H0 ;  /* 0x2000008aff897230 */ /* 0x100fe20000004100 */
[-C--:B------:R-:W-:Y:S01]  /*5f30*/  F2FP.F16.E5M2.UNPACK_B R118, R89.reuse ;  /* 0x00000059ff76723e */ /* 0x080fe200020004ff */
[----:B------:R-:W-:Y:S01]  /*5f40*/  HADD2.F32 R138, -RZ, R138.H1_H1 ;  /* 0x3000008aff8a7230 */ /* 0x000fe20000004100 */
[----:B------:R-:W-:Y:S01]  /*5f50*/  F2FP.F16.E5M2.UNPACK_B R120, R89.H1 ;  /* 0x00000059ff78723e */ /* 0x000fe200030004ff */
[C---:B---3--:R-:W-:Y:S01]  /*5f60*/  FMUL R4, R78.reuse, R4 ;  /* 0x000000044e047220 */ /* 0x048fe20000400000 */
[C---:B------:R-:W-:Y:S01]  /*5f70*/  FMUL R5, R78.reuse, R5 ;  /* 0x000000054e057220 */ /* 0x040fe20000400000 */
[C---:B------:R-:W-:Y:S01]  /*5f80*/  FMUL R8, R78.reuse, R8 ;  /* 0x000000084e087220 */ /* 0x040fe20000400000 */
[C---:B------:R-:W-:Y:S01]  /*5f90*/  FMUL R9, R78.reuse, R9 ;  /* 0x000000094e097220 */ /* 0x040fe20000400000 */
[C---:B------:R-:W-:Y:S01]  /*5fa0*/  FFMA R4, R81.reuse, R80, R4 ;  /* 0x0000005051047223 */ /* 0x040fe20000000004 */
[C---:B------:R-:W-:Y:S01]  /*5fb0*/  FFMA R5, R81.reuse, R82, R5 ;  /* 0x0000005251057223 */ /* 0x040fe20000000005 */
[----:B------:R-:W-:Y:S02]  /*5fc0*/  HADD2.F32 R89, -RZ, R93.H0_H0 ;  /* 0x2000005dff597230 */ /* 0x000fe40000004100 */
[C---:B------:R-:W-:Y:S01]  /*5fd0*/  FMUL R12, R78.reuse, R12 ;  /* 0x0000000c4e0c7220 */ /* 0x040fe20000400000 */
        /* <DEDUP_REMOVED lines=11> */
[--C-:B------:R-:W-:Y:S02]  /*6090*/  HADD2.F32 R113, -RZ, R114.reuse.H0_H0 ;  /* 0x20000072ff717230 */ /* 0x100fe40000004100 */
[C---:B------:R-:W-:Y:S01]  /*60a0*/  FMUL R32, R78.reuse, R36 ;  /* 0x000000244e207220 */ /* 0x040fe20000400000 */
[----:B------:R-:W-:Y:S02]  /*60b0*/  HADD2.F32 R114, -RZ, R114.H1_H1 ;  /* 0x30000072ff727230 */ /* 0x000fe40000004100 */
[C---:B------:R-:W-:Y:S01]  /*60c0*/  FMUL R33, R78.reuse, R37 ;  /* 0x000000254e217220 */ /* 0x040fe20000400000 */
[--C-:B------:R-:W-:Y:S02]  /*60d0*/  HADD2.F32 R117, -RZ, R118.reuse.H0_H0 ;  /* 0x20000076ff757230 */ /* 0x100fe40000004100 */
[C---:B------:R-:W-:Y:S01]  /*60e0*/  FMUL R36, R78.reuse, R40 ;  /* 0x000000284e247220 */ /* 0x040fe20000400000 */
[----:B------:R-:W-:Y:S02]  /*60f0*/  HADD2.F32 R118, -RZ, R118.H1_H1 ;  /* 0x30000076ff767230 */ /* 0x000fe40000004100 */
        /* <DEDUP_REMOVED lines=8> */
[----:B------:R-:W-:Y:S01]  /*6180*/  F2FP.F16.E5M2.UNPACK_B R92, R94.H1 ;  /* 0x0000005eff5c723e */ /* 0x000fe200030004ff */
[C---:B------:R-:W-:Y:S01]  /*6190*/  FMUL R53, R78.reuse, R57 ;  /* 0x000000394e357220 */ /* 0x040fe20000400000 */
[C---:B------:R-:W-:Y:S01]  /*61a0*/  FMUL R56, R78.reuse, R60 ;  /* 0x0000003c4e387220 */ /* 0x040fe20000400000 */
[----:B------:R-:W-:Y:S01]  /*61b0*/  F2FP.F16.E5M2.UNPACK_B R141, R87.H1 ;  /* 0x00000057ff8d723e */ /* 0x000fe200030004ff */
[C---:B------:R-:W-:Y:S01]  /*61c0*/  FMUL R57, R78.reuse, R61 ;  /* 0x0000003d4e397220 */ /* 0x040fe20000400000 */
[----:B------:R-:W-:Y:S02]  /*61d0*/  HADD2.F32 R80, -RZ, R142.H1_H1 ;  /* 0x3000008eff507230 */ /* 0x000fe40000004100 */
[C---:B------:R-:W-:Y:S01]  /*61e0*/  FMUL R60, R78.reuse, R64 ;  /* 0x000000404e3c7220 */ /* 0x040fe20000400000 */
[----:B------:R-:W-:Y:S01]  /*61f0*/  F2FP.F16.E5M2.UNPACK_B R116, R88.H1 ;  /* 0x00000058ff74723e */ /* 0x000fe200030004ff */
[C---:B------:R-:W-:Y:S01]  /*6200*/  FMUL R61, R78.reuse, R65 ;  /* 0x000000414e3d7220 */ /* 0x040fe20000400000 */
[C---:B------:R-:W-:Y:S01]  /*6210*/  FMUL R6, R78.reuse, R6 ;  /* 0x000000064e067220 */ /* 0x040fe20000400000 */
[----:B------:R-:W-:Y:S01]  /*6220*/  F2FP.F16.E5M2.UNPACK_B R94, R95 ;  /* 0x0000005fff5e723e */ /* 0x000fe200020004ff */
[C---:B------:R-:W-:Y:S01]  /*6230*/  FMUL R7, R78.reuse, R7 ;  /* 0x000000074e077220 */ /* 0x040fe20000400000 */
[----:B------:R-:W-:Y:S02]  /*6240*/  HADD2.F32 R87, -RZ, R105.H0_H0 ;  /* 0x20000069ff577230 */ /* 0x000fe40000004100 */
[C---:B------:R-:W-:Y:S01]  /*6250*/  FFMA R6, R81.reuse, R83, R6 ;  /* 0x0000005351067223 */ /* 0x040fe20000000006 */
[----:B------:R-:W-:Y:S01]  /*6260*/  F2FP.F16.E5M2.UNPACK_B R122, R90 ;  /* 0x0000005aff7a723e */ /* 0x000fe200020004ff */
[C---:B------:R-:W-:Y:S01]  /*6270*/  FFMA R7, R81.reuse, R84, R7 ;  /* 0x0000005451077223 */ /* 0x040fe20000000007 */
[C---:B------:R-:W-:Y:S01]  /*6280*/  FFMA R8, R81.reuse, R85, R8 ;  /* 0x0000005551087223 */ /* 0x040fe20000000008 */
[----:B------:R-:W-:Y:S01]  /*6290*/  F2FP.F16.E5M2.UNPACK_B R124, R90.H1 ;  /* 0x0000005aff7c723e */ /* 0x000fe200030004ff */
[----:B------:R-:W-:Y:S01]  /*62a0*/  FFMA R9, R81, R86, R9 ;  /* 0x0000005651097223 */ /* 0x000fe20000000009 */
[----:B------:R-:W-:Y:S01]  /*62b0*/  HADD2.F32 R90, -RZ, R93.H1_H1 ;  /* 0x3000005dff5a7230 */ /* 0x000fe20000004100 */
[----:B------:R-:W-:Y:S01]  /*62c0*/  F2FP.SATFINITE.E5M2.F32.PACK_AB_MERGE_C R156, R7, R6, RZ ;  /* 0x00000006079c723e */ /* 0x000fe200048060ff */
[----:B------:R-:W-:Y:S02]  /*62d0*/  HADD2.F32 R93, -RZ, R94.H0_H0 ;  /* 0x2000005eff5d7230 */ /* 0x000fe40000004100 */
[C---:B------:R-:W-:Y:S01]  /*62e0*/  FMUL R10, R78.reuse, R10 ;  /* 0x0000000a4e0a7220 */ /* 0x040fe20000400000 */
[----:B------:R-:W-:Y:S01]  /*62f0*/  HADD2.F32 R88, -RZ, R105.H1_H1 ;  /* 0x30000069ff587230 */ /* 0x000fe20000004100 */
[----:B------:R-:W-:Y:S01]  /*6300*/  F2FP.SATFINITE.E5M2.F32.PACK_AB_MERGE_C R156, R5, R4, R156 ;  /* 0x00000004059c723e */ /* 0x000fe2000480609c */
[--C-:B------:R-:W-:Y:S02]  /*6310*/  HADD2.F32 R121, -RZ, R122.reuse.H0_H0 ;  /* 0x2000007aff797230 */ /* 0x100fe40000004100 */
[C---:B------:R-:W-:Y:S01]  /*6320*/  FFMA R10, R81.reuse, R87, R10 ;  /* 0x00000057510a7223 */ /* 0x040fe2000000000a */
[----:B------:R-:W-:Y:S02]  /*6330*/  HADD2.F32 R122, -RZ, R122.H1_H1 ;  /* 0x3000007aff7a7230 */ /* 0x000fe40000004100 */
[C---:B------:R-:W-:Y:S01]  /*6340*/  FMUL R11, R78.reuse, R11 ;  /* 0x0000000b4e0b7220 */ /* 0x040fe20000400000 */
[----:B------:R-:W-:Y:S01]  /*6350*/  F2FP.F16.E5M2.UNPACK_B R103, R95.H1 ;  /* 0x0000005fff67723e */ /* 0x000fe200030004ff */
[----:B------:R-:W-:Y:S01]  /*6360*/  HADD2.F32 R95, -RZ, R94.H1_H1 ;  /* 0x3000005eff5f7230 */ /* 0x000fe20000004100 */
[-C--:B------:R-:W-:Y:S01]  /*6370*/  F2FP.F16.E5M2.UNPACK_B R126, R91.reuse ;  /* 0x0000005bff7e723e */ /* 0x080fe200020004ff */
[C---:B------:R-:W-:Y:S01]  /*6380*/  FFMA R11, R81.reuse, R88, R11 ;  /* 0x00000058510b7223 */ /* 0x040fe2000000000b */
[----:B------:R-:W-:Y:S01]  /*6390*/  F2FP.F16.E5M2.UNPACK_B R128, R91.H1 ;  /* 0x0000005bff80723e */ /* 0x000fe200030004ff */
[----:B------:R-:W-:Y:S02]  /*63a0*/  HADD2.F32 R91, -RZ, R92.H0_H0 ;  /* 0x2000005cff5b7230 */ /* 0x000fe40000004100 */
[C---:B------:R-:W-:Y:S01]  /*63b0*/  FFMA R12, R81.reuse, R89, R12 ;  /* 0x00000059510c7223 */ /* 0x040fe2000000000c */
[----:B------:R-:W-:Y:S01]  /*63c0*/  FFMA R13, R81, R90, R13 ;  /* 0x0000005a510d7223 */ /* 0x000fe2000000000d */
[----:B------:R-:W-:Y:S01]  /*63d0*/  F2FP.SATFINITE.E5M2.F32.PACK_AB_MERGE_C R157, R11, R10, RZ ;  /* 0x0000000a0b9d723e */ /* 0x000fe200048060ff */
[--C-:B------:R-:W-:Y:S01]  /*63e0*/  HADD2.F32 R125, -RZ, R126.reuse.H0_H0 ;  /* 0x2000007eff7d7230 */ /* 0x100fe20000004100 */
[----:B------:R-:W-:Y:S01]  /*63f0*/  F2FP.F16.E5M2.UNPACK_B R101, R96 ;  /* 0x00000060ff65723e */ /* 0x000fe200020004ff */
[----:B------:R-:W-:Y:S01]  /*6400*/  HADD2.F32 R126, -RZ, R126.H1_H1 ;  /* 0x3000007eff7e7230 */ /* 0x000fe20000004100 */
[----:B------:R-:W-:Y:S01]  /*6410*/  F2FP.SATFINITE.E5M2.F32.PACK_AB_MERGE_C R157, R9, R8, R157 ;  /* 0x00000008099d723e */ /* 0x000fe2000480609d */
[----:B------:R-:W-:Y:S02]  /*6420*/  HADD2.F32 R83, -RZ, R142.H0_H0 ;  /* 0x2000008eff537230 */ /* 0x000fe40000004100 */
[C---:B------:R-:W-:Y:S01]  /*6430*/  FMUL R14, R78.reuse, R14 ;  /* 0x0000000e4e0e7220 */ /* 0x040fe20000400000 */
[----:B------:R-:W-:Y:S02]  /*6440*/  HADD2.F32 R92, -RZ, R92.H1_H1 ;  /* 0x3000005cff5c7230 */ /* 0x000fe40000004100 */
[C---:B------:R-:W-:Y:S01]  /*6450*/  FMUL R15, R78.reuse, R15 ;  /* 0x0000000f4e0f7220 */ /* 0x040fe20000400000 */
[----:B------:R-:W-:Y:S01]  /*6460*/  F2FP.F16.E5M2.UNPACK_B R100, R96.H1 ;  /* 0x00000060ff64723e */ /* 0x000fe200030004ff */
[--C-:B------:R-:W-:Y:S02]  /*6470*/  HADD2.F32 R94, -RZ, R103.reuse.H0_H0 ;  /* 0x20000067ff5e7230 */ /* 0x100fe40000004100 */
[C---:B------:R-:W-:Y:S01]  /*6480*/  FFMA R14, R81.reuse, R91, R14 ;  /* 0x0000005b510e7223 */ /* 0x040fe2000000000e */
[C---:B------:R-:W-:Y:S01]  /*6490*/  FFMA R15, R81.reuse, R92, R15 ;  /* 0x0000005c510f7223 */ /* 0x040fe2000000000f */
[C---:B------:R-:W-:Y:S01]  /*64a0*/  FFMA R0, R81.reuse, R93, R0 ;  /* 0x0000005d51007223 */ /* 0x040fe20000000000 */
[----:B------:R-:W-:Y:S01]  /*64b0*/  FFMA R2, R81, R95, R2 ;  /* 0x0000005f51027223 */ /* 0x000fe20000000002 */
[-C--:B------:R-:W-:Y:S01]  /*64c0*/  F2FP.F16.E5M2.UNPACK_B R102, R97.reuse ;  /* 0x00000061ff66723e */ /* 0x080fe200020004ff */
[----:B------:R-:W-:Y:S01]  /*64d0*/  HADD2.F32 R96, -RZ, R103.H1_H1 ;  /* 0x30000067ff607230 */ /* 0x000fe20000004100 */
[----:B------:R-:W-:Y:S01]  /*64e0*/  F2FP.SATFINITE.E5M2.F32.PACK_AB_MERGE_C R158, R15, R14, RZ ;  /* 0x0000000e0f9e723e */ /* 0x000fe200048060ff */
[C---:B------:R-:W-:Y:S01]  /*64f0*/  FMUL R3, R78.reuse, R18 ;  /* 0x000000124e037220 */ /* 0x040fe20000400000 */
[----:B------:R-:W-:Y:S01]  /*6500*/  F2FP.F16.E5M2.UNPACK_B R104, R97.H1 ;  /* 0x00000061ff68723e */ /* 0x000fe200030004ff */
[--C-:B------:R-:W-:Y:S01]  /*6510*/  HADD2.F32 R97, -RZ, R101.reuse.H0_H0 ;  /* 0x20000065ff617230 */ /* 0x100fe20000004100 */
[----:B------:R-:W-:Y:S01]  /*6520*/  F2FP.SATFINITE.E5M2.F32.PACK_AB_MERGE_C R158, R13, R12, R158 ;  /* 0x0000000c0d9e723e */ /* 0x000fe2000480609e */
[C---:B------:R-:W-:Y:S01]  /*6530*/  FFMA R3, R81.reuse, R94, R3 ;  /* 0x0000005e51037223 */ /* 0x040fe20000000003 */
[-C--:B------:R-:W-:Y:S01]  /*6540*/  F2FP.F16.E5M2.UNPACK_B R106, R98.reuse ;  /* 0x00000062ff6a723e */ /* 0x080fe200020004ff */
[C---:B------:R-:W-:Y:S01]  /*6550*/  FMUL R19, R78.reuse, R19 ;  /* 0x000000134e137220 */ /* 0x040fe20000400000 */
[----:B------:R-:W-:Y:S01]  /*6560*/  F2FP.F16.E5M2.UNPACK_B R108, R98.H1 ;  /* 0x00000062ff6c723e */ /* 0x000fe200030004ff */
[----:B------:R-:W-:Y:S01]  /*6570*/  HADD2.F32 R98, -RZ, R101.H1_H1 ;  /* 0x30000065ff627230 */ /* 0x000fe20000004100 */
[-C--:B------:R-:W-:Y:S01]  /*6580*/  F2FP.F16.E5M2.UNPACK_B R110, R99.reuse ;  /* 0x00000063ff6e723e */ /* 0x080fe200020004ff */
[----:B------:R-:W-:Y:S01]  /*6590*/  HADD2.F32 R101, -RZ, R102.H0_H0 ;  /* 0x20000066ff657230 */ /* 0x000fe20000004100 */
[----:B------:R-:W-:Y:S01]  /*65a0*/  F2FP.F16.E5M2.UNPACK_B R112, R99.H1 ;  /* 0x00000063ff70723e */ /* 0x000fe200030004ff */
[----:B------:R-:W-:Y:S02]  /*65b0*/  HADD2.F32 R99, -RZ, R100.H0_H0 ;  /* 0x20000064ff637230 */ /* 0x000fe40000004100 */
[C---:B------:R-:W-:Y:S01]  /*65c0*/  FFMA R19, R81.reuse, R96, R19 ;  /* 0x0000006051137223 */ /* 0x040fe20000000013 */
[C---:B------:R-:W-:Y:S01]  /*65d0*/  FFMA R16, R81.reuse, R97, R16 ;  /* 0x0000006151107223 */ /* 0x040fe20000000010 */
[----:B------:R-:W-:Y:S01]  /*65e0*/  FFMA R17, R81, R98, R17 ;  /* 0x0000006251117223 */ /* 0x000fe20000000011 */
[----:B------:R-:W-:Y:S02]  /*65f0*/  HADD2.F32 R102, -RZ, R102.H1_H1 ;  /* 0x30000066ff667230 */ /* 0x000fe40000004100 */
[----:B------:R-:W-:Y:S01]  /*6600*/  FMUL R18, R78, R22 ;  /* 0x000000164e127220 */ /* 0x000fe20000400000 */
[----:B------:R-:W-:Y:S01]  /*6610*/  HADD2.F32 R100, -RZ, R100.H1_H1 ;  /* 0x30000064ff647230 */ /* 0x000fe20000004100 */
[----:B------:R-:W-:Y:S01]  /*6620*/  F2FP.SATFINITE.E5M2.F32.PACK_AB_MERGE_C R159, R19, R3, RZ ;  /* 0x00000003139f723e */ /* 0x000fe200048060ff */
[--C-:B------:R-:W-:Y:S02]  /*6630*/  HADD2.F32 R105, -RZ, R106.reuse.H0_H0 ;  /* 0x2000006aff697230 */ /* 0x100fe40000004100 */
[C---:B------:R-:W-:Y:S01]  /*6640*/  FFMA R18, R81.reuse, R99, R18 ;  /* 0x0000006351127223 */ /* 0x040fe20000000012 */
[----:B------:R-:W-:Y:S01]  /*6650*/  HADD2.F32 R106, -RZ, R106.H1_H1 ;  /* 0x3000006aff6a7230 */ /* 0x000fe20000004100 */
[----:B------:R-:W-:Y:S01]  /*6660*/  F2FP.SATFINITE.E5M2.F32.PACK_AB_MERGE_C R159, R2, R0, R159 ;  /* 0x00000000029f723e */ /* 0x000fe2000480609f */
[----:B------:R-:W-:Y:S02]  /*6670*/  HADD2.F32 R109, -RZ, R110.H0_H0 ;  /* 0x2000006eff6d7230 */ /* 0x000fe40000004100 */
[C---:B------:R-:W-:Y:S01]  /*6680*/  FMUL R23, R78.reuse, R23 ;  /* 0x000000174e177220 */ /* 0x040fe20000400000 */
[--C-:B------:R-:W-:Y:S02]  /*6690*/  HADD2.F32 R103, -RZ, R104.reuse.H0_H0 ;  /* 0x20000068ff677230 */ /* 0x100fe40000004100 */
[C---:B------:R-:W-:Y:S01]  /*66a0*/  FMUL R22, R78.reuse, R26 ;  /* 0x0000001a4e167220 */ /* 0x040fe20000400000 */
[----:B------:R-:W-:Y:S01]  /*66b0*/  HADD2.F32 R104, -RZ, R104.H1_H1 ;  /* 0x30000068ff687230 */ /* 0x000fe20000004100 */
[----:B------:R1:W-:Y:S01]  /*66c0*/  STS.128 [R168+UR43+0x2200], R156 ;  /* 0x0022009ca8007988 */ /* 0x0003e20008000c2b */
[C---:B------:R-:W-:Y:S01]  /*66d0*/  FFMA R23, R81.reuse, R100, R23 ;  /* 0x0000006451177223 */ /* 0x040fe20000000017 */
[C---:B------:R-:W-:Y:S01]  /*66e0*/  FFMA R20, R81.reuse, R101, R20 ;  /* 0x0000006551147223 */ /* 0x040fe20000000014 */
[C---:B------:R-:W-:Y:S01]  /*66f0*/  FFMA R21, R81.reuse, R102, R21 ;  /* 0x0000006651157223 */ /* 0x040fe20000000015 */
[----:B------:R-:W-:Y:S01]  /*6700*/  FFMA R22, R81, R103, R22 ;  /* 0x0000006751167223 */ /* 0x000fe20000000016 */
[----:B------:R-:W-:Y:S01]  /*6710*/  HADD2.F32 R110, -RZ, R110.H1_H1 ;  /* 0x3000006eff6e7230 */ /* 0x000fe20000004100 */
[----:B------:R-:W-:Y:S01]  /*6720*/  F2FP.SATFINITE.E5M2.F32.PACK_AB_MERGE_C R160, R23, R18, RZ ;  /* 0x0000001217a0723e */ /* 0x000fe200048060ff */
[C---:B------:R-:W-:Y:S01]  /*6730*/  FMUL R27, R78.reuse, R27 ;  /* 0x0000001b4e1b7220 */ /* 0x040fe20000400000 */
[--C-:B------:R-:W-:Y:S02]  /*6740*/  HADD2.F32 R107, -RZ, R108.reuse.H0_H0 ;  /* 0x2000006cff6b7230 */ /* 0x100fe40000004100 */
[C---:B------:R-:W-:Y:S01]  /*6750*/  FMUL R26, R78.reuse, R30 ;  /* 0x0000001e4e1a7220 */ /* 0x040fe20000400000 */
[----:B------:R-:W-:Y:S01]  /*6760*/  HADD2.F32 R108, -RZ, R108.H1_H1 ;  /* 0x3000006cff6c7230 */ /* 0x000fe20000004100 */
[----:B------:R-:W-:Y:S01]  /*6770*/  F2FP.SATFINITE.E5M2.F32.PACK_AB_MERGE_C R160, R17, R16, R160 ;  /* 0x0000001011a0723e */ /* 0x000fe200048060a0 */
[C---:B------:R-:W-:Y:S01]  /*6780*/  FFMA R27, R81.reuse, R104, R27 ;  /* 0x00000068511b7223 */ /* 0x040fe2000000001b */
[C---:B------:R-:W-:Y:S01]  /*6790*/  FFMA R24, R81.reuse, R105, R24 ;  /* 0x0000006951187223 */ /* 0x040fe20000000018 */
[C---:B------:R-:W-:Y:S01]  /*67a0*/  FFMA R25, R81.reuse, R106, R25 ;  /* 0x0000006a51197223 */ /* 0x040fe20000000019 */
[----:B------:R-:W-:Y:S01]  /*67b0*/  FFMA R26, R81, R107, R26 ;  /* 0x0000006b511a7223 */ /* 0x000fe2000000001a */
[C---:B------:R-:W-:Y:S01]  /*67c0*/  FMUL R31, R78.reuse, R31 ;  /* 0x0000001f4e1f7220 */ /* 0x040fe20000400000 */
[--C-:B------:R-:W-:Y:S01]  /*67d0*/  HADD2.F32 R111, -RZ, R112.reuse.H0_H0 ;  /* 0x20000070ff6f7230 */ /* 0x100fe20000004100 */
[----:B------:R-:W-:Y:S01]  /*67e0*/  F2FP.SATFINITE.E5M2.F32.PACK_AB_MERGE_C R161, R27, R22, RZ ;  /* 0x000000161ba1723e */ /* 0x000fe200048060ff */
[----:B------:R-:W-:Y:S02]  /*67f0*/  HADD2.F32 R112, -RZ, R112.H1_H1 ;  /* 0x30000070ff707230 */ /* 0x000fe40000004100 */
[C---:B------:R-:W-:Y:S01]  /*6800*/  FFMA R31, R81.reuse, R108, R31 ;  /* 0x0000006c511f7223 */ /* 0x040fe2000000001f */
[----:B------:R-:W-:Y:S01]  /*6810*/  FFMA R28, R81, R109, R28 ;  /* 0x0000006d511c7223 */ /* 0x000fe2000000001c */
[----:B------:R-:W-:Y:S01]  /*6820*/  F2FP.SATFINITE.E5M2.F32.PACK_AB_MERGE_C R161, R21, R20, R161 ;  /* 0x0000001415a1723e */ /* 0x000fe200048060a1 */
[----:B------:R-:W-:Y:S01]  /*6830*/  FFMA R29, R81, R110, R29 ;  /* 0x0000006e511d7223 */ /* 0x000fe2000000001d */
[C---:B------:R-:W-:Y:S01]  /*6840*/  FMUL R30, R78.reuse, R34 ;  /* 0x000000224e1e7220 */ /* 0x040fe20000400000 */
[----:B------:R-:W-:Y:S01]  /*6850*/  F2FP.SATFINITE.E5M2.F32.PACK_AB_MERGE_C R162, R31, R26, RZ ;  /* 0x0000001a1fa2723e */ /* 0x000fe200048060ff */
[C---:B------:R-:W-:Y:S01]  /*6860*/  FMUL R35, R78.reuse, R35 ;  /* 0x000000234e237220 */ /* 0x040fe20000400000 */
[--C-:B------:R-:W-:Y:S02]  /*6870*/  HADD2.F32 R115, -RZ, R116.reuse.H0_H0 ;  /* 0x20000074ff737230 */ /* 0x100fe40000004100 */
[----:B------:R-:W-:Y:S01]  /*6880*/  FFMA R30, R81, R111, R30 ;  /* 0x0000006f511e7223 */ /* 0x000fe2000000001e */
[----:B------:R-:W-:Y:S01]  /*6890*/  F2FP.SATFINITE.E5M2.F32.PACK_AB_MERGE_C R162, R25, R24, R162 ;  /* 0x0000001819a2723e */ /* 0x000fe200048060a2 */
[C---:B------:R-:W-:Y:S01]  /*68a0*/  FFMA R35, R81.reuse, R112, R35 ;  /* 0x0000007051237223 */ /* 0x040fe20000000023 */
[C---:B------:R-:W-:Y:S01]  /*68b0*/  FFMA R32, R81.reuse, R113, R32 ;  /* 0x0000007151207223 */ /* 0x040fe20000000020 */
[----:B------:R-:W-:Y:S01]  /*68c0*/  FFMA R33, R81, R114, R33 ;  /* 0x0000007251217223 */ /* 0x000fe20000000021 */
[----:B------:R-:W-:Y:S02]  /*68d0*/  HADD2.F32 R116, -RZ, R116.H1_H1 ;  /* 0x30000074ff747230 */ /* 0x000fe40000004100 */
        /* <DEDUP_REMOVED lines=9> */
[----:B------:R-:W-:Y:S01]  /*6970*/  HADD2.F32 R120, -RZ, R120.H1_H1 ;  /* 0x30000078ff787230 */ /* 0x000fe20000004100 */
[----:B------:R1:W-:Y:S01]  /*6980*/  STS.128 [R178+0x2010], R160 ;  /* 0x002010a0b2007388 */ /* 0x0003e20000000c00 */
[----:B------:R-:W-:Y:S01]  /*6990*/  F2FP.SATFINITE.E5M2.F32.PACK_AB_MERGE_C R184, R39, R34, RZ ;  /* 0x0000002227b8723e */ /* 0x000fe200048060ff */
[C---:B------:R-:W-:Y:S01]  /*69a0*/  FMUL R38, R78.reuse, R42 ;  /* 0x0000002a4e267220 */ /* 0x040fe20000400000 */
[C---:B------:R-:W-:Y:S01]  /*69b0*/  FMUL R43, R78.reuse, R43 ;  /* 0x0000002b4e2b7220 */ /* 0x040fe20000400000 */
[--C-:B------:R-:W-:Y:S01]  /*69c0*/  HADD2.F32 R123, -RZ, R124.reuse.H0_H0 ;  /* 0x2000007cff7b7230 */ /* 0x100fe20000004100 */
[----:B------:R-:W-:Y:S01]  /*69d0*/  F2FP.SATFINITE.E5M2.F32.PACK_AB_MERGE_C R184, R33, R32, R184 ;  /* 0x0000002021b8723e */ /* 0x000fe200048060b8 */
[C---:B------:R-:W-:Y:S01]  /*69e0*/  FFMA R38, R81.reuse, R119, R38 ;  /* 0x0000007751267223 */ /* 0x040fe20000000026 */
        /* <DEDUP_REMOVED lines=12> */
[C---:B------:R-:W-:Y:S01]  /*6ab0*/  FFMA R45, R81.reuse, R126, R45 ;  /* 0x0000007e512d7223 */ /* 0x040fe2000000002d */
[----:B------:R-:W-:Y:S02]  /*6ac0*/  HADD2.F32 R128, -RZ, R128.H1_H1 ;  /* 0x30000080ff807230 */ /* 0x000fe40000004100 */
[C---:B------:R-:W-:Y:S01]  /*6ad0*/  FMUL R46, R78.reuse, R50 ;  /* 0x000000324e2e7220 */ /* 0x040fe20000400000 */
[C---:B------:R-:W-:Y:S01]  /*6ae0*/  FMUL R51, R78.reuse, R51 ;  /* 0x000000334e337220 */ /* 0x040fe20000400000 */
[----:B------:R-:W-:Y:S02]  /*6af0*/  HADD2.F32 R132, -RZ, R132.H1_H1 ;  /* 0x30000084ff847230 */ /* 0x000fe40000004100 */
[C---:B------:R-:W-:Y:S01]  /*6b00*/  FMUL R50, R78.reuse, R54 ;  /* 0x000000364e327220 */ /* 0x040fe20000400000 */
[C---:B------:R-:W-:Y:S01]  /*6b10*/  FFMA R46, R81.reuse, R127, R46 ;  /* 0x0000007f512e7223 */ /* 0x040fe2000000002e */
[C---:B------:R-:W-:Y:S01]  /*6b20*/  FFMA R51, R81.reuse, R128, R51 ;  /* 0x0000008051337223 */ /* 0x040fe20000000033 */
[C---:B------:R-:W-:Y:S01]  /*6b30*/  FMUL R55, R78.reuse, R55 ;  /* 0x000000374e377220 */ /* 0x040fe20000400000 */
[C---:B------:R-:W-:Y:S01]  /*6b40*/  FFMA R48, R81.reuse, R129, R48 ;  /* 0x0000008151307223 */ /* 0x040fe20000000030 */
[C---:B------:R-:W-:Y:S01]  /*6b50*/  FFMA R49, R81.reuse, R130, R49 ;  /* 0x0000008251317223 */ /* 0x040fe20000000031 */
[--C-:B------:R-:W-:Y:S02]  /*6b60*/  HADD2.F32 R135, -RZ, R136.reuse.H0_H0 ;  /* 0x20000088ff877230 */ /* 0x100fe40000004100 */
[C---:B------:R-:W-:Y:S01]  /*6b70*/  FFMA R50, R81.reuse, R131, R50 ;  /* 0x0000008351327223 */ /* 0x040fe20000000032 */
[----:B------:R-:W-:Y:S02]  /*6b80*/  HADD2.F32 R136, -RZ, R136.H1_H1 ;  /* 0x30000088ff887230 */ /* 0x000fe40000004100 */
[C---:B------:R-:W-:Y:S01]  /*6b90*/  FMUL R54, R78.reuse, R58 ;  /* 0x0000003a4e367220 */ /* 0x040fe20000400000 */
        /* <DEDUP_REMOVED lines=16> */
[----:B------:R-:W-:Y:S01]  /*6ca0*/  FFMA R63, R81, R140, R63 ;  /* 0x0000008c513f7223 */ /* 0x000fe2000000003f */
[----:B------:R-:W-:Y:S01]  /*6cb0*/  FMUL R67, R78, R67 ;  /* 0x000000434e437220 */ /* 0x000fe20000400000 */
[----:B------:R-:W-:Y:S01]  /*6cc0*/  F2FP.SATFINITE.E5M2.F32.PACK_AB_MERGE_C R186, R47, R42, RZ ;  /* 0x0000002a2fba723e */ /* 0x000fe200048060ff */
[----:B------:R-:W-:Y:S01]  /*6cd0*/  FFMA R60, R81, R83, R60 ;  /* 0x00000053513c7223 */ /* 0x000fe2000000003c */
[----:B------:R-:W-:Y:S01]  /*6ce0*/  F2FP.SATFINITE.E5M2.F32.PACK_AB_MERGE_C R187, R51, R46, RZ ;  /* 0x0000002e33bb723e */ /* 0x000fe200048060ff */
[C---:B------:R-:W-:Y:S01]  /*6cf0*/  FFMA R61, R81.reuse, R80, R61 ;  /* 0x00000050513d7223 */ /* 0x040fe2000000003d */
[C---:B------:R-:W-:Y:S01]  /*6d00*/  FFMA R62, R81.reuse, R85, R62 ;  /* 0x00000055513e7223 */ /* 0x040fe2000000003e */
[----:B------:R-:W-:Y:S01]  /*6d10*/  FFMA R67, R81, R82, R67 ;  /* 0x0000005251437223 */ /* 0x000fe20000000043 */
[----:B------:R-:W-:Y:S02]  /*6d20*/  F2FP.SATFINITE.E5M2.F32.PACK_AB_MERGE_C R186, R41, R40, R186 ;  /* 0x0000002829ba723e */ /* 0x000fe400048060ba */
[----:B------:R-:W-:Y:S02]  /*6d30*/  F2FP.SATFINITE.E5M2.F32.PACK_AB_MERGE_C R187, R45, R44, R187 ;  /* 0x0000002c2dbb723e */ /* 0x000fe400048060bb */
[----:B------:R-:W-:Y:S02]  /*6d40*/  F2FP.SATFINITE.E5M2.F32.PACK_AB_MERGE_C R188, R55, R50, RZ ;  /* 0x0000003237bc723e */ /* 0x000fe400048060ff */
[----:B------:R-:W-:Y:S01]  /*6d50*/  F2FP.SATFINITE.E5M2.F32.PACK_AB_MERGE_C R189, R59, R54, RZ ;  /* 0x000000363bbd723e */ /* 0x000fe200048060ff */
[----:B------:R1:W-:Y:S01]  /*6d60*/  STS.128 [R177+0x2020], R184 ;  /* 0x002020b8b1007388 */ /* 0x0003e20000000c00 */
[----:B------:R-:W-:Y:S02]  /*6d70*/  F2FP.SATFINITE.E5M2.F32.PACK_AB_MERGE_C R190, R63, R58, RZ ;  /* 0x0000003a3fbe723e */ /* 0x000fe400048060ff */
[----:B------:R-:W-:Y:S02]  /*6d80*/  F2FP.SATFINITE.E5M2.F32.PACK_AB_MERGE_C R183, R67, R62, RZ ;  /* 0x0000003e43b7723e */ /* 0x000fe400048060ff */
[----:B------:R-:W-:Y:S02]  /*6d90*/  F2FP.SATFINITE.E5M2.F32.PACK_AB_MERGE_C R188, R49, R48, R188 ;  /* 0x0000003031bc723e */ /* 0x000fe400048060bc */
[----:B------:R-:W-:Y:S02]  /*6da0*/  F2FP.SATFINITE.E5M2.F32.PACK_AB_MERGE_C R189, R53, R52, R189 ;  /* 0x0000003435bd723e */ /* 0x000fe400048060bd */
[----:B------:R-:W-:Y:S02]  /*6db0*/  F2FP.SATFINITE.E5M2.F32.PACK_AB_MERGE_C R190, R57, R56, R190 ;  /* 0x0000003839be723e */ /* 0x000fe400048060be */
[----:B------:R-:W-:Y:S02]  /*6dc0*/  F2FP.SATFINITE.E5M2.F32.PACK_AB_MERGE_C R191, R61, R60, R183 ;  /* 0x0000003c3dbf723e */ /* 0x000fe400048060b7 */
[----:B------:R-:W-:Y:S03]  /*6dd0*/  IADD3 R76, PT, PT, R76, 0x1, RZ ;  /* 0x000000014c4c7810 */ /* 0x000fe60007ffe0ff */
[----:B------:R1:W-:Y:S01]  /*6de0*/  STS.128 [R176+0x2030], R188 ;  /* 0x002030bcb0007388 */ /* 0x0003e20000000c00 */
[----:B------:R-:W-:Y:S01]  /*6df0*/  @!PT LDS RZ, [RZ] ;  /* 0x00000000fffff984 */ /* 0x000fe20000000800 */
[----:B------:R-:W-:Y:S01]  /*6e00*/  @!PT LDS RZ, [RZ] ;  /* 0x00000000fffff984 */ /* 0x000fe20000000800 */
[----:B------:R-:W-:Y:S01]  /*6e10*/  @!PT LDS RZ, [RZ] ;  /* 0x00000000fffff984 */ /* 0x000fe20000000800 */
[----:B------:R-:W-:Y:S01]  /*6e20*/  @!PT LDS RZ, [RZ] ;  /* 0x00000000fffff984 */ /* 0x000fe20000000800 */
[----:B------:R3:W-:Y:S07]  /*6e30*/  MEMBAR.ALL.CTA ;  /* 0x0000000000007992 */ /* 0x0007ee0000008000 */
[----:B---3--:R-:W3:Y:S02]  /*6e40*/  FENCE.VIEW.ASYNC.S ;  /* 0x00000000000073c6 */ /* 0x008ee40000000000 */
[----:B---3--:R-:W-:Y:S06]  /*6e50*/  BAR.SYNC.DEFER_BLOCKING 0x1, 0x80 ;  /* 0x0042000000007b1d */ /* 0x008fec0000010000 */
[----:B------:R-:W-:Y:S05]  /*6e60*/  @P0 BRA `(.L_x_110) ;  /* 0x0000000000340947 */ /* 0x000fea0003800000 */
[----:B------:R-:W-:Y:S01]  /*6e70*/  UIADD3 UR12, UPT, UPT, UR43, 0x2200, URZ ;  /* 0x000022002b0c7890 */ /* 0x000fe2000fffe0ff */
[----:B------:R-:W-:Y:S01]  /*6e80*/  R2UR UR9, R164 ;  /* 0x00000000a40972ca */ /* 0x000fe200000e0000 */
[----:B------:R-:W-:Y:S01]  /*6e90*/  UIADD3 UR10, UP0, UPT, UR46, 0x680, URZ ;  /* 0x000006802e0a7890 */ /* 0x000fe2000ff1e0ff */
[----:B------:R-:W-:Y:S01]  /*6ea0*/  R2UR UR8, R155 ;  /* 0x000000009b0872ca */ /* 0x000fe200000e0000 */
[----:B------:R-:W-:Y:S02]  /*6eb0*/  UMOV UR7, UR36 ;  /* 0x0000002400077c82 */ /* 0x000fe40008000000 */
[----:B------:R-:W-:Y:S01]  /*6ec0*/  IMAD.U32 R179, RZ, RZ, UR12 ;  /* 0x0000000cffb37e24 */ /* 0x000fe2000f8e00ff */
[----:B------:R-:W-:Y:S04]  /*6ed0*/  UIADD3.X UR11, UPT, UPT, URZ, UR47, URZ, UP0, !UPT ;  /* 0x0000002fff0b7290 */ /* 0x000fe800087fe4ff */
[----:B------:R-:W-:Y:S03]  /*6ee0*/  R2UR UR4, R179 ;  /* 0x00000000b30472ca */ /* 0x000fe600000e0000 */
[----:B------:R-:W-:Y:S02]  /*6ef0*/  USHF.L.U32 UR5, UR9, 0x6, URZ ;  /* 0x0000000609057899 */ /* 0x000fe400080006ff */
[----:B------:R-:W-:Y:S09]  /*6f00*/  USHF.L.U32 UR6, UR8, 0x7, URZ ;  /* 0x0000000708067899 */ /* 0x000ff200080006ff */
[----:B------:R3:W-:Y:S01]  /*6f10*/  UTMASTG.3D [UR4], [UR10] ;  /* 0x000000040a0073b5 */ /* 0x0007e20008010000 */
[----:B------:R0:W-:Y:S01]  /*6f20*/  UTMACMDFLUSH ;  /* 0x00000000000079b7 */ /* 0x0001e20000000000 */
[----:B---3--:R-:W-:Y:S04]  /*6f30*/  DEPBAR.LE SB0, 0x0 ;  /* 0x000080000000791a */ /* 0x008fe80000000000 */
.L_x_110:
[----:B------:R-:W-:Y:S05]  /*6f40*/  BSYNC.RECONVERGENT B0 ;  /* 0x0000000000007941 */ /* 0x000fea0003800200 */
.L_x_109:
[----:B------:R-:W-:Y:S01]  /*6f50*/  BAR.SYNC.DEFER_BLOCKING 0x1, 0x80 ;  /* 0x0042000000007b1d */ /* 0x000fe20000010000 */
[----:B------:R-:W-:Y:S01]  /*6f60*/  ISETP.NE.AND P2, PT, R180, RZ, PT ;  /* 0x000000ffb400720c */ /* 0x000fe20003f45270 */
[----:B------:R-:W-:Y:S01]  /*6f70*/  IMAD.IADD R164, R75, 0x1, R143 ;  /* 0x000000014ba47824 */ /* 0x000fe200078e028f */
[----:B------:R-:W-:Y:S01]  /*6f80*/  ISETP.NE.AND P0, PT, R182, 0x2, PT ;  /* 0x00000002b600780c */ /* 0x000fe20003f05270 */
[----:B------:R-:W-:Y:S01]  /*6f90*/  IMAD.IADD R155, R77, 0x1, R154 ;  /* 0x000000014d9b7824 */ /* 0x000fe200078e029a */
[----:B------:R-:W-:Y:S02]  /*6fa0*/  ISETP.NE.AND P1, PT, R76, 0x4, PT ;  /* 0x000000044c00780c */ /* 0x000fe40003f25270 */
[----:B------:R-:W-:Y:S02]  /*6fb0*/  SEL R3, RZ, 0x1, P0 ;  /* 0x00000001ff037807 */ /* 0x000fe40000000000 */
[----:B------:R-:W-:Y:S02]  /*6fc0*/  SEL R0, RZ, 0x1, P1 ;  /* 0x00000001ff007807 */ /* 0x000fe40000800000 */
[----:B------:R-:W-:Y:S02]  /*6fd0*/  LOP3.LUT R174, R174, R3, RZ, 0x3c, !PT ;  /* 0x00000003aeae7212 */ /* 0x000fe400078e3cff */
[----:B------:R-:W-:Y:S02]  /*6fe0*/  LOP3.LUT R175, R175, R0, RZ, 0x3c, !PT ;  /* 0x00000000afaf7212 */ /* 0x000fe400078e3cff */
[----:B------:R-:W-:Y:S02]  /*6ff0*/  @P2 R2UR UR36, R171 ;  /* 0x00000000ab2422ca */ /* 0x000fe400000e0000 */
[----:B------:R-:W-:Y:S02]  /*7000*/  SEL R182, R182, RZ, P0 ;  /* 0x000000ffb6b67207 */ /* 0x000fe40000000000 */
[----:B------:R-:W-:Y:S01]  /*7010*/  SEL R76, R76, RZ, P1 ;  /* 0x000000ff4c4c7207 */ /* 0x000fe20000800000 */
[----:B------:R-:W-:Y:S10]  /*7020*/  @P2 BRA `(.L_x_111) ;  /* 0xffffffdc00742947 */ /* 0x000ff4000383ffff */
[----:B------:R-:W-:Y:S05]  /*7030*/  EXIT ;  /* 0x000000000000794d */ /* 0x000fea0003800000 */
.L_x_24:
[----:B--2---:R2:W4:Y:S02]  /*7040*/  SYNCS.PHASECHK.TRANS64.TRYWAIT P0, [R3+URZ+0xc0], R2 ;  /* 0x0000c002030075a7 */ /* 0x00452400080011ff */
[----:B----4-:R-:W-:Y:S05]  /*7050*/  @!P0 NANOSLEEP.SYNCS 0x989680 ;  /* 0x009896800000895d */ /* 0x010fea0003900000 */
[----:B------:R-:W4:Y:S02]  /*7060*/  @!P0 SYNCS.PHASECHK.TRANS64 P0, [R3+URZ+0xc0], R2 ;  /* 0x0000c002030085a7 */ /* 0x000f2400080010ff */
[----:B----4-:R-:W-:Y:S05]  /*7070*/  @!P0 BRA `(.L_x_24) ;  /* 0xfffffffc00f08947 */ /* 0x010fea000383ffff */
[----:B------:R-:W-:Y:S05]  /*7080*/  BRA `(.L_x_112) ;  /* 0xffffffa400c07947 */ /* 0x000fea000383ffff */
.L_x_27:
[----:B-1----:R-:W-:-:S07]  /*7090*/  MOV R2, UR33 ;  /* 0x0000002100027c02 */ /* 0x002fce0008000f00 */
.L_x_113:
[----:B-1----:R1:W2:Y:S02]  /*70a0*/  SYNCS.PHASECHK.TRANS64.TRYWAIT P0, [R2+URZ+0x18], R5 ;  /* 0x00001805020075a7 */ /* 0x0022a400080011ff */
[----:B--2---:R-:W-:Y:S05]  /*70b0*/  @!P0 NANOSLEEP.SYNCS 0x989680 ;  /* 0x009896800000895d */ /* 0x004fea0003900000 */
[----:B------:R-:W2:Y:S02]  /*70c0*/  @!P0 SYNCS.PHASECHK.TRANS64 P0, [R2+URZ+0x18], R5 ;  /* 0x00001805020085a7 */ /* 0x000ea400080010ff */
[----:B--2---:R-:W-:Y:S05]  /*70d0*/  @!P0 BRA `(.L_x_113) ;  /* 0xfffffffc00f08947 */ /* 0x004fea000383ffff */
[----:B------:R-:W-:Y:S05]  /*70e0*/  BRA `(.L_x_26) ;  /* 0xffffffa800287947 */ /* 0x000fea000383ffff */
.L_x_34:
[----:B-1----:R-:W-:-:S07]  /*70f0*/  MOV R2, UR17 ;  /* 0x0000001100027c02 */ /* 0x002fce0008000f00 */
.L_x_114:
[----:B-1----:R1:W2:Y:S02]  /*7100*/  SYNCS.PHASECHK.TRANS64.TRYWAIT P0, [R2+URZ+0x18], R5 ;  /* 0x00001805020075a7 */ /* 0x0022a400080011ff */
[----:B--2---:R-:W-:Y:S05]  /*7110*/  @!P0 NANOSLEEP.SYNCS 0x989680 ;  /* 0x009896800000895d */ /* 0x004fea0003900000 */
[----:B------:R-:W2:Y:S02]  /*7120*/  @!P0 SYNCS.PHASECHK.TRANS64 P0, [R2+URZ+0x18], R5 ;  /* 0x00001805020085a7 */ /* 0x000ea400080010ff */
[----:B--2---:R-:W-:Y:S05]  /*7130*/  @!P0 BRA `(.L_x_114) ;  /* 0xfffffffc00f08947 */ /* 0x004fea000383ffff */
[----:B------:R-:W-:Y:S05]  /*7140*/  BRA `(.L_x_33) ;  /* 0xffffffa800e47947 */ /* 0x000fea000383ffff */
.L_x_39:
[----:B-1----:R1:W2:Y:S02]  /*7150*/  SYNCS.PHASECHK.TRANS64.TRYWAIT P0, [R2+URZ+0x50], R3 ;  /* 0x00005003020075a7 */ /* 0x0022a400080011ff */
[----:B--2---:R-:W-:Y:S05]  /*7160*/  @!P0 NANOSLEEP.SYNCS 0x989680 ;  /* 0x009896800000895d */ /* 0x004fea0003900000 */
[----:B------:R-:W2:Y:S02]  /*7170*/  @!P0 SYNCS.PHASECHK.TRANS64 P0, [R2+URZ+0x50], R3 ;  /* 0x00005003020085a7 */ /* 0x000ea400080010ff */
[----:B--2---:R-:W-:Y:S05]  /*7180*/  @!P0 BRA `(.L_x_39) ;  /* 0xfffffffc00f08947 */ /* 0x004fea000383ffff */
[----:B------:R-:W-:Y:S05]  /*7190*/  BRA `(.L_x_115) ;  /* 0xffffffac00887947 */ /* 0x000fea000383ffff */
.L_x_43:
[----:B---3--:R-:W-:-:S07]  /*71a0*/  MOV R0, UR5 ;  /* 0x0000000500007c02 */ /* 0x008fce0008000f00 */
.L_x_116:
[----:B-1----:R1:W2:Y:S02]  /*71b0*/  SYNCS.PHASECHK.TRANS64.TRYWAIT P0, [R0+URZ], R3 ;  /* 0x00000003000075a7 */ /* 0x0022a400080011ff */
[----:B--2---:R-:W-:Y:S05]  /*71c0*/  @!P0 NANOSLEEP.SYNCS 0x989680 ;  /* 0x009896800000895d */ /* 0x004fea0003900000 */
[----:B------:R-:W2:Y:S02]  /*71d0*/  @!P0 SYNCS.PHASECHK.TRANS64 P0, [R0+URZ], R3 ;  /* 0x00000003000085a7 */ /* 0x000ea400080010ff */
[----:B--2---:R-:W-:Y:S05]  /*71e0*/  @!P0 BRA `(.L_x_116) ;  /* 0xfffffffc00f08947 */ /* 0x004fea000383ffff */
[----:B------:R-:W-:Y:S05]  /*71f0*/  BRA `(.L_x_117) ;  /* 0xffffffb000f87947 */ /* 0x000fea000383ffff */
.L_x_44:
[----:B---3--:R-:W-:-:S07]  /*7200*/  MOV R0, UR5 ;  /* 0x0000000500007c02 */ /* 0x008fce0008000f00 */
.L_x_118:
[----:B-1----:R1:W2:Y:S02]  /*7210*/  SYNCS.PHASECHK.TRANS64.TRYWAIT P0, [R0+URZ], R3 ;  /* 0x00000003000075a7 */ /* 0x0022a400080011ff */
[----:B--2---:R-:W-:Y:S05]  /*7220*/  @!P0 NANOSLEEP.SYNCS 0x989680 ;  /* 0x009896800000895d */ /* 0x004fea0003900000 */
[----:B------:R-:W2:Y:S02]  /*7230*/  @!P0 SYNCS.PHASECHK.TRANS64 P0, [R0+URZ], R3 ;  /* 0x00000003000085a7 */ /* 0x000ea400080010ff */
[----:B--2---:R-:W-:Y:S05]  /*7240*/  @!P0 BRA `(.L_x_118) ;  /* 0xfffffffc00f08947 */ /* 0x004fea000383ffff */
[----:B------:R-:W-:Y:S05]  /*7250*/  BRA `(.L_x_119) ;  /* 0xffffffb400047947 */ /* 0x000fea000383ffff */
.L_x_47:
[----:B-1----:R1:W2:Y:S02]  /*7260*/  SYNCS.PHASECHK.TRANS64.TRYWAIT P0, [R0+URZ+0xb0], R5 ;  /* 0x0000b005000075a7 */ /* 0x0022a400080011ff */
[----:B--2---:R-:W-:Y:S05]  /*7270*/  @!P0 NANOSLEEP.SYNCS 0x989680 ;  /* 0x009896800000895d */ /* 0x004fea0003900000 */
[----:B------:R-:W2:Y:S02]  /*7280*/  @!P0 SYNCS.PHASECHK.TRANS64 P0, [R0+URZ+0xb0], R5 ;  /* 0x0000b005000085a7 */ /* 0x000ea400080010ff */
[----:B--2---:R-:W-:Y:S05]  /*7290*/  @!P0 BRA `(.L_x_47) ;  /* 0xfffffffc00f08947 */ /* 0x004fea000383ffff */
[----:B------:R-:W-:Y:S05]  /*72a0*/  BRA `(.L_x_120) ;  /* 0xffffffb400647947 */ /* 0x000fea000383ffff */
.L_x_48:
[----:B------:R-:W-:-:S07]  /*72b0*/  MOV R0, UR5 ;  /* 0x0000000500007c02 */ /* 0x000fce0008000f00 */
.L_x_121:
[----:B-1----:R1:W2:Y:S02]  /*72c0*/  SYNCS.PHASECHK.TRANS64.TRYWAIT P0, [R0+URZ+0x60], R7 ;  /* 0x00006007000075a7 */ /* 0x0022a400080011ff */
[----:B--2---:R-:W-:Y:S05]  /*72d0*/  @!P0 NANOSLEEP.SYNCS 0x989680 ;  /* 0x009896800000895d */ /* 0x004fea0003900000 */
[----:B------:R-:W2:Y:S02]  /*72e0*/  @!P0 SYNCS.PHASECHK.TRANS64 P0, [R0+URZ+0x60], R7 ;  /* 0x00006007000085a7 */ /* 0x000ea400080010ff */
[----:B--2---:R-:W-:Y:S05]  /*72f0*/  @!P0 BRA `(.L_x_121) ;  /* 0xfffffffc00f08947 */ /* 0x004fea000383ffff */
[----:B------:R-:W-:Y:S05]  /*7300*/  BRA `(.L_x_122) ;  /* 0xffffffb400747947 */ /* 0x000fea000383ffff */
.L_x_49:
[----:B-1----:R1:W2:Y:S02]  /*7310*/  SYNCS.PHASECHK.TRANS64.TRYWAIT P1, [R0+URZ+0x50], R5 ;  /* 0x00005005000075a7 */ /* 0x0022a400080211ff */
[----:B--2---:R-:W-:Y:S05]  /*7320*/  @!P1 NANOSLEEP.SYNCS 0x989680 ;  /* 0x009896800000995d */ /* 0x004fea0003900000 */
[----:B------:R-:W2:Y:S02]  /*7330*/  @!P1 SYNCS.PHASECHK.TRANS64 P1, [R0+URZ+0x50], R5 ;  /* 0x00005005000095a7 */ /* 0x000ea400080210ff */
[----:B--2---:R-:W-:Y:S05]  /*7340*/  @!P1 BRA `(.L_x_49) ;  /* 0xfffffffc00f09947 */ /* 0x004fea000383ffff */
[----:B------:R-:W-:Y:S05]  /*7350*/  BRA `(.L_x_123) ;  /* 0xffffffb400a47947 */ /* 0x000fea000383ffff */
.L_x_52:
[----:B------:R-:W-:-:S07]  /*7360*/  MOV R0, UR5 ;  /* 0x0000000500007c02 */ /* 0x000fce0008000f00 */
.L_x_124:
[----:B-1----:R1:W2:Y:S02]  /*7370*/  SYNCS.PHASECHK.TRANS64.TRYWAIT P0, [R0+URZ+0x60], R3 ;  /* 0x00006003000075a7 */ /* 0x0022a400080011ff */
[----:B--2---:R-:W-:Y:S05]  /*7380*/  @!P0 NANOSLEEP.SYNCS 0x989680 ;  /* 0x009896800000895d */ /* 0x004fea0003900000 */
[----:B------:R-:W2:Y:S02]  /*7390*/  @!P0 SYNCS.PHASECHK.TRANS64 P0, [R0+URZ+0x60], R3 ;  /* 0x00006003000085a7 */ /* 0x000ea400080010ff */
[----:B--2---:R-:W-:Y:S05]  /*73a0*/  @!P0 BRA `(.L_x_124) ;  /* 0xfffffffc00f08947 */ /* 0x004fea000383ffff */
[----:B------:R-:W-:Y:S05]  /*73b0*/  BRA `(.L_x_51) ;  /* 0xffffffb400f87947 */ /* 0x000fea000383ffff */
.L_x_61:
[----:B-1----:R-:W-:-:S04]  /*73c0*/  MOV R4, UR6 ;  /* 0x0000000600047c02 */ /* 0x002fc80008000f00 */
[----:B------:R1:W2:Y:S03]  /*73d0*/  SYNCS.PHASECHK.TRANS64.TRYWAIT P0, [R4+URZ+0x8], R5 ;  /* 0x00000805040075a7 */ /* 0x0002a600080011ff */
[----:B--2---:R-:W-:Y:S05]  /*73e0*/  @!P0 NANOSLEEP.SYNCS 0x989680 ;  /* 0x009896800000895d */ /* 0x004fea0003900000 */
[----:B------:R-:W2:Y:S02]  /*73f0*/  @!P0 SYNCS.PHASECHK.TRANS64 P0, [R4+URZ+0x8], R5 ;  /* 0x00000805040085a7 */ /* 0x000ea400080010ff */
[----:B--2---:R-:W-:Y:S05]  /*7400*/  @!P0 BRA `(.L_x_61) ;  /* 0xfffffffc00ec8947 */ /* 0x004fea000383ffff */
[----:B------:R-:W-:Y:S05]  /*7410*/  BRA `(.L_x_60) ;  /* 0xffffffb800ac7947 */ /* 0x000fea000383ffff */
.L_x_63:
[----:B------:R-:W-:Y:S01]  /*7420*/  BSSY B0, `(.L_x_125) ;  /* 0x0000006000007945 */ /* 0x000fe20003800000 */
[----:B------:R-:W-:-:S07]  /*7430*/  MOV R15, 0xffffffff ;  /* 0xffffffff000f7802 */ /* 0x000fce0000000f00 */
[----:B-1---5:R-:W-:Y:S05]  /*7440*/  WARPSYNC.COLLECTIVE R15, `(.L_x_126) ;  /* 0x000000000f0c7348 */ /* 0x022fea0003c00000 */
[----:B------:R-:W-:Y:S02]  /*7450*/  ELECT P6, UR79, PT ;  /* 0x00000000004f782f */ /* 0x000fe400038c0000 */
[----:B------:R-:W-:Y:S01]  /*7460*/  MOV R14, UR79 ;  /* 0x0000004f000e7c02 */ /* 0x000fe20008000f00 */
[----:B-1---5:R-:W-:Y:S10]  /*7470*/  ENDCOLLECTIVE ;  /* 0x000000000000791b */ /* 0x022ff40003800000 */
.L_x_126:
[----:B------:R-:W-:Y:S05]  /*7480*/  BSYNC B0 ;  /* 0x0000000000007941 */ /* 0x000fea0003800000 */
.L_x_125:
[----:B------:R-:W-:Y:S05]  /*7490*/  BRA `(.L_x_127) ;  /* 0xffffffb800dc7947 */ /* 0x000fea000383ffff */
.L_x_65:
[----:B-1----:R-:W-:-:S04]  /*74a0*/  MOV R2, UR6 ;  /* 0x0000000600027c02 */ /* 0x002fc80008000f00 */
[----:B------:R1:W2:Y:S03]  /*74b0*/  SYNCS.PHASECHK.TRANS64.TRYWAIT P0, [R2+URZ+0x8], R3 ;  /* 0x00000803020075a7 */ /* 0x0002a600080011ff */
[----:B--2---:R-:W-:Y:S05]  /*74c0*/  @!P0 NANOSLEEP.SYNCS 0x989680 ;  /* 0x009896800000895d */ /* 0x004fea0003900000 */
[----:B------:R-:W2:Y:S02]  /*74d0*/  @!P0 SYNCS.PHASECHK.TRANS64 P0, [R2+URZ+0x8], R3 ;  /* 0x00000803020085a7 */ /* 0x000ea400080010ff */
[----:B--2---:R-:W-:Y:S05]  /*74e0*/  @!P0 BRA `(.L_x_65) ;  /* 0xfffffffc00ec8947 */ /* 0x004fea000383ffff */
[----:B------:R-:W-:Y:S05]  /*74f0*/  BRA `(.L_x_64) ;  /* 0xffffffb800e07947 */ /* 0x000fea000383ffff */
.L_x_66:
[----:B-1----:R1:W2:Y:S02]  /*7500*/  SYNCS.PHASECHK.TRANS64.TRYWAIT P0, [R0+URZ+0x50], R5 ;  /* 0x00005005000075a7 */ /* 0x0022a400080011ff */
[----:B--2---:R-:W-:Y:S05]  /*7510*/  @!P0 NANOSLEEP.SYNCS 0x989680 ;  /* 0x009896800000895d */ /* 0x004fea0003900000 */
[----:B------:R-:W2:Y:S02]  /*7520*/  @!P0 SYNCS.PHASECHK.TRANS64 P0, [R0+URZ+0x50], R5 ;  /* 0x00005005000085a7 */ /* 0x000ea400080010ff */
[----:B--2---:R-:W-:Y:S05]  /*7530*/  @!P0 BRA `(.L_x_66) ;  /* 0xfffffffc00f08947 */ /* 0x004fea000383ffff */
[----:B------:R-:W-:Y:S05]  /*7540*/  BRA `(.L_x_128) ;  /* 0xffffffbc00cc7947 */ /* 0x000fea000383ffff */
.L_x_68:
[----:B------:R-:W-:-:S07]  /*7550*/  MOV R0, UR9 ;  /* 0x0000000900007c02 */ /* 0x000fce0008000f00 */
.L_x_129:
[----:B-1----:R1:W2:Y:S02]  /*7560*/  SYNCS.PHASECHK.TRANS64.TRYWAIT P0, [R0+URZ+0x90], R5 ;  /* 0x00009005000075a7 */ /* 0x0022a400080011ff */
[----:B--2---:R-:W-:Y:S05]  /*7570*/  @!P0 NANOSLEEP.SYNCS 0x989680 ;  /* 0x009896800000895d */ /* 0x004fea0003900000 */
[----:B------:R-:W2:Y:S02]  /*7580*/  @!P0 SYNCS.PHASECHK.TRANS64 P0, [R0+URZ+0x90], R5 ;  /* 0x00009005000085a7 */ /* 0x000ea400080010ff */
[----:B--2---:R-:W-:Y:S05]  /*7590*/  @!P0 BRA `(.L_x_129) ;  /* 0xfffffffc00f08947 */ /* 0x004fea000383ffff */
[----:B------:R-:W-:Y:S05]  /*75a0*/  BRA `(.L_x_130) ;  /* 0xffffffc000187947 */ /* 0x000fea000383ffff */
.L_x_71:
[----:B------:R-:W-:Y:S07]  /*75b0*/  MOV R0, UR8 ;  /* 0x0000000800007c02 */ /* 0x000fee0008000f00 */
.L_x_131:
[----:B-1----:R1:W2:Y:S02]  /*75c0*/  SYNCS.PHASECHK.TRANS64.TRYWAIT P0, [R0+URZ], R5 ;  /* 0x00000005000075a7 */ /* 0x0022a400080011ff */
[----:B--2---:R-:W-:Y:S05]  /*75d0*/  @!P0 NANOSLEEP.SYNCS 0x989680 ;  /* 0x009896800000895d */ /* 0x004fea0003900000 */
[----:B------:R-:W2:Y:S02]  /*75e0*/  @!P0 SYNCS.PHASECHK.TRANS64 P0, [R0+URZ], R5 ;  /* 0x00000005000085a7 */ /* 0x000ea400080010ff */
[----:B--2---:R-:W-:Y:S05]  /*75f0*/  @!P0 BRA `(.L_x_131) ;  /* 0xfffffffc00f08947 */ /* 0x004fea000383ffff */
[----:B------:R-:W-:Y:S05]  /*7600*/  BRA `(.L_x_70) ;  /* 0xffffffc0002c7947 */ /* 0x000fea000383ffff */
.L_x_75:
[----:B-1----:R-:W-:-:S07]  /*7610*/  MOV R0, UR8 ;  /* 0x0000000800007c02 */ /* 0x002fce0008000f00 */
.L_x_132:
[----:B-1----:R1:W2:Y:S02]  /*7620*/  SYNCS.PHASECHK.TRANS64.TRYWAIT P0, [R0+URZ], R3 ;  /* 0x00000003000075a7 */ /* 0x0022a400080011ff */
[----:B--2---:R-:W-:Y:S05]  /*7630*/  @!P0 NANOSLEEP.SYNCS 0x989680 ;  /* 0x009896800000895d */ /* 0x004fea0003900000 */
[----:B------:R-:W2:Y:S02]  /*7640*/  @!P0 SYNCS.PHASECHK.TRANS64 P0, [R0+URZ], R3 ;  /* 0x00000003000085a7 */ /* 0x000ea400080010ff */
[----:B--2---:R-:W-:Y:S05]  /*7650*/  @!P0 BRA `(.L_x_132) ;  /* 0xfffffffc00f08947 */ /* 0x004fea000383ffff */
[----:B------:R-:W-:Y:S05]  /*7660*/  BRA `(.L_x_133) ;  /* 0xffffffc400207947 */ /* 0x000fea000383ffff */
.L_x_76:
[----:B------:R-:W-:-:S07]  /*7670*/  MOV R0, UR8 ;  /* 0x0000000800007c02 */ /* 0x000fce0008000f00 */
.L_x_134:
[----:B-1----:R1:W2:Y:S02]  /*7680*/  SYNCS.PHASECHK.TRANS64.TRYWAIT P0, [R0+URZ], R3 ;  /* 0x00000003000075a7 */ /* 0x0022a400080011ff */
[----:B--2---:R-:W-:Y:S05]  /*7690*/  @!P0 NANOSLEEP.SYNCS 0x989680 ;  /* 0x009896800000895d */ /* 0x004fea0003900000 */
[----:B------:R-:W2:Y:S02]  /*76a0*/  @!P0 SYNCS.PHASECHK.TRANS64 P0, [R0+URZ], R3 ;  /* 0x00000003000085a7 */ /* 0x000ea400080010ff */
[----:B--2---:R-:W-:Y:S05]  /*76b0*/  @!P0 BRA `(.L_x_134) ;  /* 0xfffffffc00f08947 */ /* 0x004fea000383ffff */
[----:B------:R-:W-:Y:S05]  /*76c0*/  BRA `(.L_x_135) ;  /* 0xffffffc4002c7947 */ /* 0x000fea000383ffff */
.L_x_77:
[----:B------:R-:W-:-:S07]  /*76d0*/  MOV R0, UR8 ;  /* 0x0000000800007c02 */ /* 0x000fce0008000f00 */
.L_x_136:
[----:B-1----:R1:W2:Y:S02]  /*76e0*/  SYNCS.PHASECHK.TRANS64.TRYWAIT P0, [R0+URZ], R3 ;  /* 0x00000003000075a7 */ /* 0x0022a400080011ff */
[----:B--2---:R-:W-:Y:S05]  /*76f0*/  @!P0 NANOSLEEP.SYNCS 0x989680 ;  /* 0x009896800000895d */ /* 0x004fea0003900000 */
[----:B------:R-:W2:Y:S02]  /*7700*/  @!P0 SYNCS.PHASECHK.TRANS64 P0, [R0+URZ], R3 ;  /* 0x00000003000085a7 */ /* 0x000ea400080010ff */
[----:B--2---:R-:W-:Y:S05]  /*7710*/  @!P0 BRA `(.L_x_136) ;  /* 0xfffffffc00f08947 */ /* 0x004fea000383ffff */
[----:B------:R-:W-:Y:S05]  /*7720*/  BRA `(.L_x_137) ;  /* 0xffffffc400387947 */ /* 0x000fea000383ffff */
.L_x_80:
[----:B------:R-:W-:-:S07]  /*7730*/  MOV R0, UR7 ;  /* 0x0000000700007c02 */ /* 0x000fce0008000f00 */
.L_x_138:
[----:B-1----:R1:W2:Y:S02]  /*7740*/  SYNCS.PHASECHK.TRANS64.TRYWAIT P1, [R0+URZ+0xd0], R3 ;  /* 0x0000d003000075a7 */ /* 0x0022a400080211ff */
[----:B--2---:R-:W-:Y:S05]  /*7750*/  @!P1 NANOSLEEP.SYNCS 0x989680 ;  /* 0x009896800000995d */ /* 0x004fea0003900000 */
[----:B------:R-:W2:Y:S02]  /*7760*/  @!P1 SYNCS.PHASECHK.TRANS64 P1, [R0+URZ+0xd0], R3 ;  /* 0x0000d003000095a7 */ /* 0x000ea400080210ff */
[----:B--2---:R-:W-:Y:S05]  /*7770*/  @!P1 BRA `(.L_x_138) ;  /* 0xfffffffc00f09947 */ /* 0x004fea000383ffff */
[----:B------:R-:W-:Y:S05]  /*7780*/  BRA `(.L_x_139) ;  /* 0xffffffc400847947 */ /* 0x000fea000383ffff */
.L_x_85:
[----:B--2---:R2:W4:Y:S02]  /*7790*/  SYNCS.PHASECHK.TRANS64.TRYWAIT P0, [R0+URZ+0x50], R3 ;  /* 0x00005003000075a7 */ /* 0x00452400080011ff */
[----:B----4-:R-:W-:Y:S05]  /*77a0*/  @!P0 NANOSLEEP.SYNCS 0x989680 ;  /* 0x009896800000895d */ /* 0x010fea0003900000 */
[----:B------:R-:W4:Y:S02]  /*77b0*/  @!P0 SYNCS.PHASECHK.TRANS64 P0, [R0+URZ+0x50], R3 ;  /* 0x00005003000085a7 */ /* 0x000f2400080010ff */
[----:B----4-:R-:W-:Y:S05]  /*77c0*/  @!P0 BRA `(.L_x_85) ;  /* 0xfffffffc00f08947 */ /* 0x010fea000383ffff */
[----:B------:R-:W-:Y:S05]  /*77d0*/  BRA `(.L_x_140) ;  /* 0xffffffc800887947 */ /* 0x000fea000383ffff */
.L_x_88:
[----:B------:R-:W-:Y:S07]  /*77e0*/  MOV R0, UR6 ;  /* 0x0000000600007c02 */ /* 0x000fee0008000f00 */
.L_x_141:
[----:B--2---:R2:W4:Y:S02]  /*77f0*/  SYNCS.PHASECHK.TRANS64.TRYWAIT P0, [R0+URZ+0x48], R3 ;  /* 0x00004803000075a7 */ /* 0x00452400080011ff */
[----:B----4-:R-:W-:Y:S05]  /*7800*/  @!P0 NANOSLEEP.SYNCS 0x989680 ;  /* 0x009896800000895d */ /* 0x010fea0003900000 */
[----:B------:R-:W4:Y:S02]  /*7810*/  @!P0 SYNCS.PHASECHK.TRANS64 P0, [R0+URZ+0x48], R3 ;  /* 0x00004803000085a7 */ /* 0x000f2400080010ff */
[----:B----4-:R-:W-:Y:S05]  /*7820*/  @!P0 BRA `(.L_x_141) ;  /* 0xfffffffc00f08947 */ /* 0x010fea000383ffff */
[----:B------:R-:W-:Y:S05]  /*7830*/  BRA `(.L_x_87) ;  /* 0xffffffcc00747947 */ /* 0x000fea000383ffff */
.L_x_91:
[----:B------:R-:W-:Y:S07]  /*7840*/  MOV R3, UR6 ;  /* 0x0000000600037c02 */ /* 0x000fee0008000f00 */
.L_x_142:
[----:B-1----:R1:W2:Y:S02]  /*7850*/  SYNCS.PHASECHK.TRANS64.TRYWAIT P2, [R3+URZ+0x38], R26 ;  /* 0x0000381a030075a7 */ /* 0x0022a400080411ff */
[----:B--2---:R-:W-:Y:S05]  /*7860*/  @!P2 NANOSLEEP.SYNCS 0x989680 ;  /* 0x009896800000a95d */ /* 0x004fea0003900000 */
[----:B------:R-:W2:Y:S02]  /*7870*/  @!P2 SYNCS.PHASECHK.TRANS64 P2, [R3+URZ+0x38], R26 ;  /* 0x0000381a0300a5a7 */ /* 0x000ea400080410ff */
[----:B--2---:R-:W-:Y:S05]  /*7880*/  @!P2 BRA `(.L_x_142) ;  /* 0xfffffffc00f0a947 */ /* 0x004fea000383ffff */
[----:B------:R-:W-:Y:S05]  /*7890*/  BRA `(.L_x_143) ;  /* 0xffffffd000087947 */ /* 0x000fea000383ffff */
.L_x_94:
[----:B---3--:R3:W4:Y:S02]  /*78a0*/  SYNCS.PHASECHK.TRANS64.TRYWAIT P0, [R0+URZ+0x50], R3 ;  /* 0x00005003000075a7 */ /* 0x00872400080011ff */
[----:B----4-:R-:W-:Y:S05]  /*78b0*/  @!P0 NANOSLEEP.SYNCS 0x989680 ;  /* 0x009896800000895d */ /* 0x010fea0003900000 */
[----:B------:R-:W4:Y:S02]  /*78c0*/  @!P0 SYNCS.PHASECHK.TRANS64 P0, [R0+URZ+0x50], R3 ;  /* 0x00005003000085a7 */ /* 0x000f2400080010ff */
[----:B----4-:R-:W-:Y:S05]  /*78d0*/  @!P0 BRA `(.L_x_94) ;  /* 0xfffffffc00f08947 */ /* 0x010fea000383ffff */
[----:B------:R-:W-:Y:S05]  /*78e0*/  BRA `(.L_x_144) ;  /* 0xffffffd400587947 */ /* 0x000fea000383ffff */
.L_x_105:
[----:B-1----:R-:W-:Y:S04]  /*78f0*/  MOV R0, UR43 ;  /* 0x0000002b00007c02 */ /* 0x002fe80008000f00 */
[----:B------:R1:W2:Y:S03]  /*7900*/  SYNCS.PHASECHK.TRANS64.TRYWAIT P1, [R0+URZ+0x30], R3 ;  /* 0x00003003000075a7 */ /* 0x0002a600080211ff */
[----:B--2---:R-:W-:Y:S05]  /*7910*/  @!P1 NANOSLEEP.SYNCS 0x989680 ;  /* 0x009896800000995d */ /* 0x004fea0003900000 */
[----:B------:R-:W2:Y:S02]  /*7920*/  @!P1 SYNCS.PHASECHK.TRANS64 P1, [R0+URZ+0x30], R3 ;  /* 0x00003003000095a7 */ /* 0x000ea400080210ff */
[----:B--2---:R-:W-:Y:S05]  /*7930*/  @!P1 BRA `(.L_x_105) ;  /* 0xfffffffc00ec9947 */ /* 0x004fea000383ffff */
[----:B------:R-:W-:Y:S05]  /*7940*/  BRA `(.L_x_104) ;  /* 0xffffffe000547947 */ /* 0x000fea000383ffff */
.L_x_107:
[----:B------:R1:W1:Y:S02]  /*7950*/  SYNCS.PHASECHK.TRANS64.TRYWAIT P1, [R181+URZ+0x70], R2 ;  /* 0x00007002b50075a7 */ /* 0x00026400080211ff */
[----:B-1----:R-:W-:Y:S05]  /*7960*/  @!P1 NANOSLEEP.SYNCS 0x989680 ;  /* 0x009896800000995d */ /* 0x002fea0003900000 */
[----:B------:R-:W1:Y:S02]  /*7970*/  @!P1 SYNCS.PHASECHK.TRANS64 P1, [R181+URZ+0x70], R2 ;  /* 0x00007002b50095a7 */ /* 0x000e6400080210ff */
[----:B-1----:R-:W-:Y:S05]  /*7980*/  @!P1 BRA `(.L_x_107) ;  /* 0xfffffffc00f09947 */ /* 0x002fea000383ffff */
[----:B------:R-:W-:Y:S05]  /*7990*/  BRA `(.L_x_106) ;  /* 0xffffffe000987947 */ /* 0x000fea000383ffff */
        .weak           $__internal_0_$__cuda_sm10x_tcgen05_guardrail_trap_col_being_dealloced_not_returned_by_alloc
        .type           $__internal_0_$__cuda_sm10x_tcgen05_guardrail_trap_col_being_dealloced_not_returned_by_alloc,@function
        .size           $__internal_0_$__cuda_sm10x_tcgen05_guardrail_trap_col_being_dealloced_not_returned_by_alloc,($__internal_1_$__cuda_sm10x_tcgen05_guardrail_trap_phase_invalid_during_alloc - $__internal_0_$__cuda_sm10x_tcgen05_guardrail_trap_col_being_dealloced_not_returned_by_alloc)
$__internal_0_$__cuda_sm10x_tcgen05_guardrail_trap_col_being_dealloced_not_returned_by_alloc:
[----:B------:R-:W-:Y:S05]  /*79a0*/  BPT.TRAP 0x1 ;  /* 0x000000040000795c */ /* 0x000fea0000300000 */
[----:B------:R-:W-:-:S04]  /*79b0*/  HFMA2 R3, -RZ, RZ, 0, 0 ;  /* 0x00000000ff037431 */ /* 0x000fc800000001ff */
[----:B------:R-:W-:Y:S05]  /*79c0*/  RET.REL.NODEC R2 `(_ZN7cutlass13device_kernelINS_4gemm6kernel13GemmUniversalIN4cute5tupleIJiiiiEEENS1_10collective13CollectiveMmaINS1_35MainloopSm100TmaUmmaWarpSpecializedILi3ELi2ELi4ENS5_IJNS4_1CILi2EEENSA_ILi1EEESC_EEEEENS5_IJNSA_ILi256EEENSA_ILi64EEENSA_ILi128EEEEEENS_12float_e5m2_tENS5_IJlSC_lEEESJ_SK_NS4_8TiledMMAINS4_8MMA_AtomIJNS4_10MMA_TraitsINS4_25SM100_MMA_F8F6F4_2x1SM_SSEJSJ_SJ_fSF_SG_NS4_17integral_constantINS4_4UMMA5MajorELSR_0EEESS_NSP_INSQ_7ScaleInELST_0EEESU_EEEEEENS4_6LayoutINS5_IJSC_SC_SC_EEENS5_IJNSA_ILi0EEESZ_SZ_EEEEENS5_IJNS4_10UnderscoreES12_S12_EEEEENS4_18SM100_TMA_2SM_LOADENS4_14ComposedLayoutINS4_7SwizzleILi3ELi4ELi3EEENS4_18smem_ptr_flag_bitsILi8EEENSX_INS5_IJNSA_ILi8EEESH_EEENS5_IJSH_SC_EEEEEEEvNS4_8identityES15_S1F_vS1G_EENS_8epilogue10collective18CollectiveEpilogueINS1I_23Sm100TmaWarpSpecializedILi1ELi1ELi64ELb0ELb0EEEJNS5_IJSH_SG_SH_EEENS5_IJNSX_ISH_SC_EENSX_ISG_SC_EEEEESJ_SK_SJ_SK_NS1I_6fusion15FusionCallbacksIS1M_NS1R_17LinearCombinationISJ_fSJ_fLNS_15FloatRoundStyleE2EEES1N_S1Q_JEEENS4_5SM1004TMEM4LOAD26SM100_TMEM_LOAD_32dp32b64xENS4_13SM90_TMA_LOADENS16_INS17_ILi2ELi4ELi3EEES1A_NSX_INS5_IJS1B_SG_EEENS5_IJSG_SC_EEEEEEENS4_39AutoVectorizingCopyWithAssumedAlignmentILi128EEENS4_14SM90_TMA_STOREES26_S28_S28_EEEvvEEEEvNT_6ParamsE) ;  /* 0xffffff84028c7950 */ /* 0x000fea0003c3ffff */
        .weak           $__internal_1_$__cuda_sm10x_tcgen05_guardrail_trap_phase_invalid_during_alloc
        .type           $__internal_1_$__cuda_sm10x_tcgen05_guardrail_trap_phase_invalid_during_alloc,@function
        .size           $__internal_1_$__cuda_sm10x_tcgen05_guardrail_trap_phase_invalid_during_alloc,($__internal_2_$__cuda_sm10x_tcgen05_guardrail_trap_unallocated_columns_being_dealloced - $__internal_1_$__cuda_sm10x_tcgen05_guardrail_trap_phase_invalid_during_alloc)
$__internal_1_$__cuda_sm10x_tcgen05_guardrail_trap_phase_invalid_during_alloc:
[----:B------:R-:W-:Y:S05]  /*79d0*/  BPT.TRAP 0x1 ;  /* 0x000000040000795c */ /* 0x000fea0000300000 */
[----:B------:R-:W-:-:S04]  /*79e0*/  MOV R3, 0x0 ;  /* 0x0000000000037802 */ /* 0x000fc80000000f00 */
[----:B------:R-:W-:Y:S05]  /*79f0*/  RET.REL.NODEC R2 `(_ZN7cutlass13device_kernelINS_4gemm6kernel13GemmUniversalIN4cute5tupleIJiiiiEEENS1_10collective13CollectiveMmaINS1_35MainloopSm100TmaUmmaWarpSpecializedILi3ELi2ELi4ENS5_IJNS4_1CILi2EEENSA_ILi1EEESC_EEEEENS5_IJNSA_ILi256EEENSA_ILi64EEENSA_ILi128EEEEEENS_12float_e5m2_tENS5_IJlSC_lEEESJ_SK_NS4_8TiledMMAINS4_8MMA_AtomIJNS4_10MMA_TraitsINS4_25SM100_MMA_F8F6F4_2x1SM_SSEJSJ_SJ_fSF_SG_NS4_17integral_constantINS4_4UMMA5MajorELSR_0EEESS_NSP_INSQ_7ScaleInELST_0EEESU_EEEEEENS4_6LayoutINS5_IJSC_SC_SC_EEENS5_IJNSA_ILi0EEESZ_SZ_EEEEENS5_IJNS4_10UnderscoreES12_S12_EEEEENS4_18SM100_TMA_2SM_LOADENS4_14ComposedLayoutINS4_7SwizzleILi3ELi4ELi3EEENS4_18smem_ptr_flag_bitsILi8EEENSX_INS5_IJNSA_ILi8EEESH_EEENS5_IJSH_SC_EEEEEEEvNS4_8identityES15_S1F_vS1G_EENS_8epilogue10collective18CollectiveEpilogueINS1I_23Sm100TmaWarpSpecializedILi1ELi1ELi64ELb0ELb0EEEJNS5_IJSH_SG_SH_EEENS5_IJNSX_ISH_SC_EENSX_ISG_SC_EEEEESJ_SK_SJ_SK_NS1I_6fusion15FusionCallbacksIS1M_NS1R_17LinearCombinationISJ_fSJ_fLNS_15FloatRoundStyleE2EEES1N_S1Q_JEEENS4_5SM1004TMEM4LOAD26SM100_TMEM_LOAD_32dp32b64xENS4_13SM90_TMA_LOADENS16_INS17_ILi2ELi4ELi3EEES1A_NSX_INS5_IJS1B_SG_EEENS5_IJSG_SC_EEEEEEENS4_39AutoVectorizingCopyWithAssumedAlignmentILi128EEENS4_14SM90_TMA_STOREES26_S28_S28_EEEvvEEEEvNT_6ParamsE) ;  /* 0xffffff8402807950 */ /* 0x000fea0003c3ffff */
        .weak           $__internal_2_$__cuda_sm10x_tcgen05_guardrail_trap_unallocated_columns_being_dealloced
        .type           $__internal_2_$__cuda_sm10x_tcgen05_guardrail_trap_unallocated_columns_being_dealloced,@function
        .size           $__internal_2_$__cuda_sm10x_tcgen05_guardrail_trap_unallocated_columns_being_dealloced,(.L_x_146 - $__internal_2_$__cuda_sm10x_tcgen05_guardrail_trap_unallocated_columns_being_dealloced)
$__internal_2_$__cuda_sm10x_tcgen05_guardrail_trap_unallocated_columns_being_dealloced:
[----:B------:R-:W-:Y:S05]  /*7a00*/  BPT.TRAP 0x1 ;  /* 0x000000040000795c */ /* 0x000fea0000300000 */
[----:B------:R-:W-:-:S04]  /*7a10*/  HFMA2 R3, -RZ, RZ, 0, 0 ;  /* 0x00000000ff037431 */ /* 0x000fc800000001ff */
[----:B------:R-:W-:Y:S05]  /*7a20*/  RET.REL.NODEC R2 `(_ZN7cutlass13device_kernelINS_4gemm6kernel13GemmUniversalIN4cute5tupleIJiiiiEEENS1_10collective13CollectiveMmaINS1_35MainloopSm100TmaUmmaWarpSpecializedILi3ELi2ELi4ENS5_IJNS4_1CILi2EEENSA_ILi1EEESC_EEEEENS5_IJNSA_ILi256EEENSA_ILi64EEENSA_ILi128EEEEEENS_12float_e5m2_tENS5_IJlSC_lEEESJ_SK_NS4_8TiledMMAINS4_8MMA_AtomIJNS4_10MMA_TraitsINS4_25SM100_MMA_F8F6F4_2x1SM_SSEJSJ_SJ_fSF_SG_NS4_17integral_constantINS4_4UMMA5MajorELSR_0EEESS_NSP_INSQ_7ScaleInELST_0EEESU_EEEEEENS4_6LayoutINS5_IJSC_SC_SC_EEENS5_IJNSA_ILi0EEESZ_SZ_EEEEENS5_IJNS4_10UnderscoreES12_S12_EEEEENS4_18SM100_TMA_2SM_LOADENS4_14ComposedLayoutINS4_7SwizzleILi3ELi4ELi3EEENS4_18smem_ptr_flag_bitsILi8EEENSX_INS5_IJNSA_ILi8EEESH_EEENS5_IJSH_SC_EEEEEEEvNS4_8identityES15_S1F_vS1G_EENS_8epilogue10collective18CollectiveEpilogueINS1I_23Sm100TmaWarpSpecializedILi1ELi1ELi64ELb0ELb0EEEJNS5_IJSH_SG_SH_EEENS5_IJNSX_ISH_SC_EENSX_ISG_SC_EEEEESJ_SK_SJ_SK_NS1I_6fusion15FusionCallbacksIS1M_NS1R_17LinearCombinationISJ_fSJ_fLNS_15FloatRoundStyleE2EEES1N_S1Q_JEEENS4_5SM1004TMEM4LOAD26SM100_TMEM_LOAD_32dp32b64xENS4_13SM90_TMA_LOADENS16_INS17_ILi2ELi4ELi3EEES1A_NSX_INS5_IJS1B_SG_EEENS5_IJSG_SC_EEEEEEENS4_39AutoVectorizingCopyWithAssumedAlignmentILi128EEENS4_14SM90_TMA_STOREES26_S28_S28_EEEvvEEEEvNT_6ParamsE) ;  /* 0xffffff8402747950 */ /* 0x000fea0003c3ffff */
.L_x_145:
[----:B------:R-:W-:-:S00]  /*7a30*/  BRA `(.L_x_145) ;  /* 0xfffffffc00fc7947 */ /* 0x000fc0000383ffff */
[----:B------:R-:W-:-:S00]  /*7a40*/  NOP ;  /* 0x0000000000007918 */ /* 0x000fc00000000000 */
        /* <DEDUP_REMOVED lines=11> */
.L_x_146:


//--------------------- .nv.global.init           --------------------------
	.section	.nv.global.init,"aw",@progbits
.nv.global.init:
	.type		$str$27,@object
	.size		$str$27,($str$28 - $str$27)
$str$27:
        /*0000*/ 	.byte	0x28, 0x61, 0x64, 0x64, 0x72, 0x65, 0x73, 0x73, 0x20, 0x26, 0x20, 0x6d, 0x61, 0x73, 0x6b, 0x29
        /*0010*/ 	.byte	0x20, 0x3d, 0x3d, 0x20, 0x30, 0x00
	.type		$str$28,@object
	.size		$str$28,($str$26 - $str$28)
$str$28:
        /*0016*/ 	.byte	0x2f, 0x74, 0x6d, 0x70, 0x2f, 0x63, 0x75, 0x74, 0x6c, 0x61, 0x73, 0x73, 0x5f, 0x73, 0x77, 0x65
        /*0026*/ 	.byte	0x65, 0x70, 0x5f, 0x73, 0x72, 0x63, 0x2f, 0x69, 0x6e, 0x63, 0x6c, 0x75, 0x64, 0x65, 0x2f, 0x63
        /*0036*/ 	.byte	0x75, 0x74, 0x65, 0x2f, 0x70, 0x6f, 0x69, 0x6e, 0x74, 0x65, 0x72, 0x5f, 0x66, 0x6c, 0x61, 0x67
        /*0046*/ 	.byte	0x67, 0x65, 0x64, 0x2e, 0x68, 0x70, 0x70, 0x00
	.type		$str$26,@object
	.size		$str$26,($str$25 - $str$26)
$str$26:
        /*004e*/ 	.byte	0x2f, 0x74, 0x6d, 0x70, 0x2f, 0x63, 0x75, 0x74, 0x6c, 0x61, 0x73, 0x73, 0x5f, 0x73, 0x77, 0x65
        /*005e*/ 	.byte	0x65, 0x70, 0x5f, 0x73, 0x72, 0x63, 0x2f, 0x69, 0x6e, 0x63, 0x6c, 0x75, 0x64, 0x65, 0x2f, 0x63
        /*006e*/ 	.byte	0x75, 0x74, 0x65, 0x2f, 0x61, 0x74, 0x6f, 0x6d, 0x2f, 0x63, 0x6f, 0x70, 0x79, 0x5f, 0x74, 0x72
        /*007e*/ 	.byte	0x61, 0x69, 0x74, 0x73, 0x5f, 0x73, 0x6d, 0x31, 0x30, 0x30, 0x2e, 0x68, 0x70, 0x70, 0x00
	.type		$str$25,@object
	.size		$str$25,(__unnamed_1 - $str$25)
$str$25:
        /*008d*/ 	.byte	0x28, 0x28, 0x75, 0x69, 0x6e, 0x74, 0x33, 0x32, 0x5f, 0x74, 0x28, 0x74, 0x68, 0x72, 0x65, 0x61
        /*009d*/ 	.byte	0x64, 0x49, 0x64, 0x78, 0x2e, 0x78, 0x29, 0x20, 0x2f, 0x20, 0x33, 0x32, 0x29, 0x20, 0x25, 0x20
        /*00ad*/ 	.byte	0x34, 0x29, 0x20, 0x3d, 0x3d, 0x20, 0x28, 0x28, 0x28, 0x74, 0x6d, 0x65, 0x6d, 0x5f, 0x61, 0x64
        /*00bd*/ 	.byte	0x64, 0x72, 0x20, 0x3e, 0x3e, 0x20, 0x31, 0x36, 0x29, 0x20, 0x2f, 0x20, 0x33, 0x32, 0x29, 0x20
        /*00cd*/ 	.byte	0x25, 0x20, 0x34, 0x29, 0x00
	.type		__unnamed_1,@object
	.size		__unnamed_1,(__unnamed_2 - __unnamed_1)
__unnamed_1:
        /*00d2*/ 	.byte	0x61, 0x75, 0x74, 0x6f, 0x20, 0x63, 0x75, 0x74, 0x65, 0x3a, 0x3a, 0x61, 0x73, 0x5f, 0x70, 0x6f
        /* <DEDUP_REMOVED lines=24> */
        /*0262*/ 	.byte	0x43, 0x3c, 0x38, 0x31, 0x39, 0x32, 0x3e, 0x3e, 0x3e, 0x3e, 0x5d, 0x00
	.type		__unnamed_2,@object
	.size		__unnamed_2,(.L_2 - __unnamed_2)
__unnamed_2:
        /* <DEDUP_REMOVED lines=42> */
        /*050e*/ 	.byte	0x3e, 0x3e, 0x3e, 0x3e, 0x5d, 0x00
.L_2:


//--------------------- .nv.shared._ZN7cutlass13device_kernelINS_4gemm6kernel13GemmUniversalIN4cute5tupleIJiiiiEEENS1_10collective13CollectiveMmaINS1_35MainloopSm100TmaUmmaWarpSpecializedILi3ELi2ELi4ENS5_IJNS4_1CILi2EEENSA_ILi1EEESC_EEEEENS5_IJNSA_ILi256EEENSA_ILi64EEENSA_ILi128EEEEEENS_12float_e5m2_tENS5_IJlSC_lEEESJ_SK_NS4_8TiledMMAINS4_8MMA_AtomIJNS4_10MMA_TraitsINS4_25SM100_MMA_F8F6F4_2x1SM_SSEJSJ_SJ_fSF_SG_NS4_17integral_constantINS4_4UMMA5MajorELSR_0EEESS_NSP_INSQ_7ScaleInELST_0EEESU_EEEEEENS4_6LayoutINS5_IJSC_SC_SC_EEENS5_IJNSA_ILi0EEESZ_SZ_EEEEENS5_IJNS4_10UnderscoreES12_S12_EEEEENS4_18SM100_TMA_2SM_LOADENS4_14ComposedLayoutINS4_7SwizzleILi3ELi4ELi3EEENS4_18smem_ptr_flag_bitsILi8EEENSX_INS5_IJNSA_ILi8EEESH_EEENS5_IJSH_SC_EEEEEEEvNS4_8identityES15_S1F_vS1G_EENS_8epilogue10collective18CollectiveEpilogueINS1I_23Sm100TmaWarpSpecializedILi1ELi1ELi64ELb0ELb0EEEJNS5_IJSH_SG_SH_EEENS5_IJNSX_ISH_SC_EENSX_ISG_SC_EEEEESJ_SK_SJ_SK_NS1I_6fusion15FusionCallbacksIS1M_NS1R_17LinearCombinationISJ_fSJ_fLNS_15FloatRoundStyleE2EEES1N_S1Q_JEEENS4_5SM1004TMEM4LOAD26SM100_TMEM_LOAD_32dp32b64xENS4_13SM90_TMA_LOADENS16_INS17_ILi2ELi4ELi3EEES1A_NSX_INS5_IJS1B_SG_EEENS5_IJSG_SC_EEEEEEENS4_39AutoVectorizingCopyWithAssumedAlignmentILi128EEENS4_14SM90_TMA_STOREES26_S28_S28_EEEvvEEEEvNT_6ParamsE --------------------------
	.section	.nv.shared._ZN7cutlass13device_kernelINS_4gemm6kernel13GemmUniversalIN4cute5tupleIJiiiiEEENS1_10collective13CollectiveMmaINS1_35MainloopSm100TmaUmmaWarpSpecializedILi3ELi2ELi4ENS5_IJNS4_1CILi2EEENSA_ILi1EEESC_EEEEENS5_IJNSA_ILi256EEENSA_ILi64EEENSA_ILi128EEEEEENS_12float_e5m2_tENS5_IJlSC_lEEESJ_SK_NS4_8TiledMMAINS4_8MMA_AtomIJNS4_10MMA_TraitsINS4_25SM100_MMA_F8F6F4_2x1SM_SSEJSJ_SJ_fSF_SG_NS4_17integral_constantINS4_4UMMA5MajorELSR_0EEESS_NSP_INSQ_7ScaleInELST_0EEESU_EEEEEENS4_6LayoutINS5_IJSC_SC_SC_EEENS5_IJNSA_ILi0EEESZ_SZ_EEEEENS5_IJNS4_10UnderscoreES12_S12_EEEEENS4_18SM100_TMA_2SM_LOADENS4_14ComposedLayoutINS4_7SwizzleILi3ELi4ELi3EEENS4_18smem_ptr_flag_bitsILi8EEENSX_INS5_IJNSA_ILi8EEESH_EEENS5_IJSH_SC_EEEEEEEvNS4_8identityES15_S1F_vS1G_EENS_8epilogue10collective18CollectiveEpilogueINS1I_23Sm100TmaWarpSpecializedILi1ELi1ELi64ELb0ELb0EEEJNS5_IJSH_SG_SH_EEENS5_IJNSX_ISH_SC_EENSX_ISG_SC_EEEEESJ_SK_SJ_SK_NS1I_6fusion15FusionCallbacksIS1M_NS1R_17LinearCombinationISJ_fSJ_fLNS_15FloatRoundStyleE2EEES1N_S1Q_JEEENS4_5SM1004TMEM4LOAD26SM100_TMEM_LOAD_32dp32b64xENS4_13SM90_TMA_LOADENS16_INS17_ILi2ELi4ELi3EEES1A_NSX_INS5_IJS1B_SG_EEENS5_IJSG_SC_EEEEEEENS4_39AutoVectorizingCopyWithAssumedAlignmentILi128EEENS4_14SM90_TMA_STOREES26_S28_S28_EEEvvEEEEvNT_6ParamsE,"aw",@nobits
	.sectionflags	@""
	.align	16
	.zero		1024


//--------------------- .nv.shared.reserved.0     --------------------------
	.section	.nv.shared.reserved.0,"aw",@nobits
	.weak		__nv_reservedSMEM_offset_0_alias
	.size		__nv_reservedSMEM_offset_0_alias, 0, 64
	.other		__nv_reservedSMEM_offset_0_alias,@"STO_CUDA_RESERVED_SHARED STV_DEFAULT"
__nv_reservedSMEM_offset_0_alias:
	.zero		0
.nv.shared.reserved.0:
	.zero		64
	.weak		__nv_reservedSMEM_tcgen05_partition
	.type		__nv_reservedSMEM_tcgen05_partition,@object
	.size		__nv_reservedSMEM_tcgen05_partition,(.L_0 - __nv_reservedSMEM_tcgen05_partition)
__nv_reservedSMEM_tcgen05_partition:
	.zero		32
.L_0:


//--------------------- .nv.global                --------------------------
	.section	.nv.global,"aw",@nobits
.nv.global:
	.type		_ZN39_INTERNAL_97ff0b36_4_k_cu_aba23f2c_88134cute1_E,@object
	.size		_ZN39_INTERNAL_97ff0b36_4_k_cu_aba23f2c_88134cute1_E,(_ZN39_INTERNAL_97ff0b36_4_k_cu_aba23f2c_88134cuda3std3__45__cpo6cbeginE - _ZN39_INTERNAL_97ff0b36_4_k_cu_aba23f2c_88134cute1_E)
_ZN39_INTERNAL_97ff0b36_4_k_cu_aba23f2c_88134cute1_E:
	.zero		1
	.type		_ZN39_INTERNAL_97ff0b36_4_k_cu_aba23f2c_88134cuda3std3__45__cpo6cbeginE,@object
	.size		_ZN39_INTERNAL_97ff0b36_4_k_cu_aba23f2c_88134cuda3std3__45__cpo6cbeginE,(_ZN39_INTERNAL_97ff0b36_4_k_cu_aba23f2c_88134cuda3std3__48in_placeE - _ZN39_INTERNAL_97ff0b36_4_k_cu_aba23f2c_88134cuda3std3__45__cpo6cbeginE)
_ZN39_INTERNAL_97ff0b36_4_k_cu_aba23f2c_88134cuda3std3__45__cpo6cbeginE:
	.zero		1
	.type		_ZN39_INTERNAL_97ff0b36_4_k_cu_aba23f2c_88134cuda3std3__48in_placeE,@object
	.size		_ZN39_INTERNAL_97ff0b36_4_k_cu_aba23f2c_88134cuda3std3__48in_placeE,(_ZN39_INTERNAL_97ff0b36_4_k_cu_aba23f2c_88134cuda3std6ranges3__45__cpo9iter_moveE - _ZN39_INTERNAL_97ff0b36_4_k_cu_aba23f2c_88134cuda3std3__48in_placeE)
_ZN39_INTERNAL_97ff0b36_4_k_cu_aba23f2c_88134cuda3std3__48in_placeE:
	.zero		1
	.type		_ZN39_INTERNAL_97ff0b36_4_k_cu_aba23f2c_88134cuda3std6ranges3__45__cpo9iter_moveE,@object
	.size		_ZN39_INTERNAL_97ff0b36_4_k_cu_aba23f2c_88134cuda3std6ranges3__45__cpo9iter_moveE,(_ZN39_INTERNAL_97ff0b36_4_k_cu_aba23f2c_88134cuda3std3__45__cpo5beginE - _ZN39_INTERNAL_97ff0b36_4_k_cu_aba23f2c_88134cuda3std6ranges3__45__cpo9iter_moveE)
_ZN39_INTERNAL_97ff0b36_4_k_cu_aba23f2c_88134cuda3std6ranges3__45__cpo9iter_moveE:
	.zero		1
	.type		_ZN39_INTERNAL_97ff0b36_4_k_cu_aba23f2c_88134cuda3std3__45__cpo5beginE,@object
	.size		_ZN39_INTERNAL_97ff0b36_4_k_cu_aba23f2c_88134cuda3std3__45__cpo5beginE,(_ZN39_INTERNAL_97ff0b36_4_k_cu_aba23f2c_88134cuda3std3__441_GLOBAL__N__97ff0b36_4_k_cu_aba23f2c_88136ignoreE - _ZN39_INTERNAL_97ff0b36_4_k_cu_aba23f2c_88134cuda3std3__45__cpo5beginE)
_ZN39_INTERNAL_97ff0b36_4_k_cu_aba23f2c_88134cuda3std3__45__cpo5beginE:
	.zero		1
	.type		_ZN39_INTERNAL_97ff0b36_4_k_cu_aba23f2c_88134cuda3std3__441_GLOBAL__N__97ff0b36_4_k_cu_aba23f2c_88136ignoreE,@object
	.size		_ZN39_INTERNAL_97ff0b36_4_k_cu_aba23f2c_88134cuda3std3__441_GLOBAL__N__97ff0b36_4_k_cu_aba23f2c_88136ignoreE,(_ZN39_INTERNAL_97ff0b36_4_k_cu_aba23f2c_88134cute7productE - _ZN39_INTERNAL_97ff0b36_4_k_cu_aba23f2c_88134cuda3std3__441_GLOBAL__N__97ff0b36_4_k_cu_aba23f2c_88136ignoreE)
_ZN39_INTERNAL_97ff0b36_4_k_cu_aba23f2c_88134cuda3std3__441_GLOBAL__N__97ff0b36_4_k_cu_aba23f2c_88136ignoreE:
	.zero		1
	.type		_ZN39_INTERNAL_97ff0b36_4_k_cu_aba23f2c_88134cute7productE,@object
	.size		_ZN39_INTERNAL_97ff0b36_4_k_cu_aba23f2c_88134cute7productE,(_ZN39_INTERNAL_97ff0b36_4_k_cu_aba23f2c_88134cuda3std3__45__cpo3endE - _ZN39_INTERNAL_97ff0b36_4_k_cu_aba23f2c_88134cute7productE)
_ZN39_INTERNAL_97ff0b36_4_k_cu_aba23f2c_88134cute7productE:
	.zero		1
	.type		_ZN39_INTERNAL_97ff0b36_4_k_cu_aba23f2c_88134cuda3std3__45__cpo3endE,@object
	.size		_ZN39_INTERNAL_97ff0b36_4_k_cu_aba23f2c_88134cuda3std3__45__cpo3endE,(_ZN39_INTERNAL_97ff0b36_4_k_cu_aba23f2c_88134cuda3std3__419piecewise_constructE - _ZN39_INTERNAL_97ff0b36_4_k_cu_aba23f2c_88134cuda3std3__45__cpo3endE)
_ZN39_INTERNAL_97ff0b36_4_k_cu_aba23f2c_88134cuda3std3__45__cpo3endE:
	.zero		1
	.type		_ZN39_INTERNAL_97ff0b36_4_k_cu_aba23f2c_88134cuda3std3__419piecewise_constructE,@object
	.size		_ZN39_INTERNAL_97ff0b36_4_k_cu_aba23f2c_88134cuda3std3__419piecewise_constructE,(_ZN39_INTERNAL_97ff0b36_4_k_cu_aba23f2c_88134cuda3std3__45__cpo4cendE - _ZN39_INTERNAL_97ff0b36_4_k_cu_aba23f2c_88134cuda3std3__419piecewise_constructE)
_ZN39_INTERNAL_97ff0b36_4_k_cu_aba23f2c_88134cuda3std3__419piecewise_constructE:
	.zero		1
	.type		_ZN39_INTERNAL_97ff0b36_4_k_cu_aba23f2c_88134cuda3std3__45__cpo4cendE,@object
	.size		_ZN39_INTERNAL_97ff0b36_4_k_cu_aba23f2c_88134cuda3std3__45__cpo4cendE,(_ZN39_INTERNAL_97ff0b36_4_k_cu_aba23f2c_88134cuda3std6ranges3__45__cpo4swapE - _ZN39_INTERNAL_97ff0b36_4_k_cu_aba23f2c_88134cuda3std3__45__cpo4cendE)
_ZN39_INTERNAL_97ff0b36_4_k_cu_aba23f2c_88134cuda3std3__45__cpo4cendE:
	.zero		1
	.type		_ZN39_INTERNAL_97ff0b36_4_k_cu_aba23f2c_88134cuda3std6ranges3__45__cpo4swapE,@object
	.size		_ZN39_INTERNAL_97ff0b36_4_k_cu_aba23f2c_88134cuda3std6ranges3__45__cpo4swapE,(.L_10 - _ZN39_INTERNAL_97ff0b36_4_k_cu_aba23f2c_88134cuda3std6ranges3__45__cpo4swapE)
_ZN39_INTERNAL_97ff0b36_4_k_cu_aba23f2c_88134cuda3std6ranges3__45__cpo4swapE:
	.zero		1
.L_10:


//--------------------- .nv.constant0._ZN7cutlass13device_kernelINS_4gemm6kernel13GemmUniversalIN4cute5tupleIJiiiiEEENS1_10collective13CollectiveMmaINS1_35MainloopSm100TmaUmmaWarpSpecializedILi3ELi2ELi4ENS5_IJNS4_1CILi2EEENSA_ILi1EEESC_EEEEENS5_IJNSA_ILi256EEENSA_ILi64EEENSA_ILi128EEEEEENS_12float_e5m2_tENS5_IJlSC_lEEESJ_SK_NS4_8TiledMMAINS4_8MMA_AtomIJNS4_10MMA_TraitsINS4_25SM100_MMA_F8F6F4_2x1SM_SSEJSJ_SJ_fSF_SG_NS4_17integral_constantINS4_4UMMA5MajorELSR_0EEESS_NSP_INSQ_7ScaleInELST_0EEESU_EEEEEENS4_6LayoutINS5_IJSC_SC_SC_EEENS5_IJNSA_ILi0EEESZ_SZ_EEEEENS5_IJNS4_10UnderscoreES12_S12_EEEEENS4_18SM100_TMA_2SM_LOADENS4_14ComposedLayoutINS4_7SwizzleILi3ELi4ELi3EEENS4_18smem_ptr_flag_bitsILi8EEENSX_INS5_IJNSA_ILi8EEESH_EEENS5_IJSH_SC_EEEEEEEvNS4_8identityES15_S1F_vS1G_EENS_8epilogue10collective18CollectiveEpilogueINS1I_23Sm100TmaWarpSpecializedILi1ELi1ELi64ELb0ELb0EEEJNS5_IJSH_SG_SH_EEENS5_IJNSX_ISH_SC_EENSX_ISG_SC_EEEEESJ_SK_SJ_SK_NS1I_6fusion15FusionCallbacksIS1M_NS1R_17LinearCombinationISJ_fSJ_fLNS_15FloatRoundStyleE2EEES1N_S1Q_JEEENS4_5SM1004TMEM4LOAD26SM100_TMEM_LOAD_32dp32b64xENS4_13SM90_TMA_LOADENS16_INS17_ILi2ELi4ELi3EEES1A_NSX_INS5_IJS1B_SG_EEENS5_IJSG_SC_EEEEEEENS4_39AutoVectorizingCopyWithAssumedAlignmentILi128EEENS4_14SM90_TMA_STOREES26_S28_S28_EEEvvEEEEvNT_6ParamsE --------------------------
	.section	.nv.constant0._ZN7cutlass13device_kernelINS_4gemm6kernel13GemmUniversalIN4cute5tupleIJiiiiEEENS1_10collective13CollectiveMmaINS1_35MainloopSm100TmaUmmaWarpSpecializedILi3ELi2ELi4ENS5_IJNS4_1CILi2EEENSA_ILi1EEESC_EEEEENS5_IJNSA_ILi256EEENSA_ILi64EEENSA_ILi128EEEEEENS_12float_e5m2_tENS5_IJlSC_lEEESJ_SK_NS4_8TiledMMAINS4_8MMA_AtomIJNS4_10MMA_TraitsINS4_25SM100_MMA_F8F6F4_2x1SM_SSEJSJ_SJ_fSF_SG_NS4_17integral_constantINS4_4UMMA5MajorELSR_0EEESS_NSP_INSQ_7ScaleInELST_0EEESU_EEEEEENS4_6LayoutINS5_IJSC_SC_SC_EEENS5_IJNSA_ILi0EEESZ_SZ_EEEEENS5_IJNS4_10UnderscoreES12_S12_EEEEENS4_18SM100_TMA_2SM_LOADENS4_14ComposedLayoutINS4_7SwizzleILi3ELi4ELi3EEENS4_18smem_ptr_flag_bitsILi8EEENSX_INS5_IJNSA_ILi8EEESH_EEENS5_IJSH_SC_EEEEEEEvNS4_8identityES15_S1F_vS1G_EENS_8epilogue10collective18CollectiveEpilogueINS1I_23Sm100TmaWarpSpecializedILi1ELi1ELi64ELb0ELb0EEEJNS5_IJSH_SG_SH_EEENS5_IJNSX_ISH_SC_EENSX_ISG_SC_EEEEESJ_SK_SJ_SK_NS1I_6fusion15FusionCallbacksIS1M_NS1R_17LinearCombinationISJ_fSJ_fLNS_15FloatRoundStyleE2EEES1N_S1Q_JEEENS4_5SM1004TMEM4LOAD26SM100_TMEM_LOAD_32dp32b64xENS4_13SM90_TMA_LOADENS16_INS17_ILi2ELi4ELi3EEES1A_NSX_INS5_IJS1B_SG_EEENS5_IJSG_SC_EEEEEEENS4_39AutoVectorizingCopyWithAssumedAlignmentILi128EEENS4_14SM90_TMA_STOREES26_S28_S28_EEEvvEEEEvNT_6ParamsE,"a",@progbits
	.sectionflags	@""
	.align	4
.nv.constant0._ZN7cutlass13device_kernelINS_4gemm6kernel13GemmUniversalIN4cute5tupleIJiiiiEEENS1_10collective13CollectiveMmaINS1_35MainloopSm100TmaUmmaWarpSpecializedILi3ELi2ELi4ENS5_IJNS4_1CILi2EEENSA_ILi1EEESC_EEEEENS5_IJNSA_ILi256EEENSA_ILi64EEENSA_ILi128EEEEEENS_12float_e5m2_tENS5_IJlSC_lEEESJ_SK_NS4_8TiledMMAINS4_8MMA_AtomIJNS4_10MMA_TraitsINS4_25SM100_MMA_F8F6F4_2x1SM_SSEJSJ_SJ_fSF_SG_NS4_17integral_constantINS4_4UMMA5MajorELSR_0EEESS_NSP_INSQ_7ScaleInELST_0EEESU_EEEEEENS4_6LayoutINS5_IJSC_SC_SC_EEENS5_IJNSA_ILi0EEESZ_SZ_EEEEENS5_IJNS4_10UnderscoreES12_S12_EEEEENS4_18SM100_TMA_2SM_LOADENS4_14ComposedLayoutINS4_7SwizzleILi3ELi4ELi3EEENS4_18smem_ptr_flag_bitsILi8EEENSX_INS5_IJNSA_ILi8EEESH_EEENS5_IJSH_SC_EEEEEEEvNS4_8identityES15_S1F_vS1G_EENS_8epilogue10collective18CollectiveEpilogueINS1I_23Sm100TmaWarpSpecializedILi1ELi1ELi64ELb0ELb0EEEJNS5_IJSH_SG_SH_EEENS5_IJNSX_ISH_SC_EENSX_ISG_SC_EEEEESJ_SK_SJ_SK_NS1I_6fusion15FusionCallbacksIS1M_NS1R_17LinearCombinationISJ_fSJ_fLNS_15FloatRoundStyleE2EEES1N_S1Q_JEEENS4_5SM1004TMEM4LOAD26SM100_TMEM_LOAD_32dp32b64xENS4_13SM90_TMA_LOADENS16_INS17_ILi2ELi4ELi3EEES1A_NSX_INS5_IJS1B_SG_EEENS5_IJSG_SC_EEEEEEENS4_39AutoVectorizingCopyWithAssumedAlignmentILi128EEENS4_14SM90_TMA_STOREES26_S28_S28_EEEvvEEEEvNT_6ParamsE:
	.zero		2944


//--------------------- SYMBOLS --------------------------

	.type		.nv.reservedSmem.offset0,@object
	.size		.nv.reservedSmem.offset0,0x4
	.type		.nv.reservedSmem.cap,@object
	.size		.nv.reservedSmem.cap,0x4
	.type		__assertfail,@function
